//
// Generated by NVIDIA NVVM Compiler
//
// Compiler Build ID: CL-36424714
// Cuda compilation tools, release 13.0, V13.0.88
// Based on NVVM 20.0.0
//

.version 9.0
.target sm_100
.address_size 64

.extern .shared .align 16 .b8 s_shared[];

.entry _Z13sum_and_countPKfS0_PfPiiii(
	.param .u64 .ptr .align 1 _Z13sum_and_countPKfS0_PfPiiii_param_0,
	.param .u64 .ptr .align 1 _Z13sum_and_countPKfS0_PfPiiii_param_1,
	.param .u64 .ptr .align 1 _Z13sum_and_countPKfS0_PfPiiii_param_2,
	.param .u64 .ptr .align 1 _Z13sum_and_countPKfS0_PfPiiii_param_3,
	.param .u32 _Z13sum_and_countPKfS0_PfPiiii_param_4,
	.param .u32 _Z13sum_and_countPKfS0_PfPiiii_param_5,
	.param .u32 _Z13sum_and_countPKfS0_PfPiiii_param_6
)
{
	.reg .pred 	%p<31>;
	.reg .b32 	%r<130>;
	.reg .b32 	%f<142>;
	.reg .b64 	%rd<17>;

	ld.param.u64 	%rd1, [_Z13sum_and_countPKfS0_PfPiiii_param_0];
	ld.param.u64 	%rd2, [_Z13sum_and_countPKfS0_PfPiiii_param_1];
	ld.param.u64 	%rd3, [_Z13sum_and_countPKfS0_PfPiiii_param_2];
	ld.param.u64 	%rd4, [_Z13sum_and_countPKfS0_PfPiiii_param_3];
	ld.param.u32 	%r37, [_Z13sum_and_countPKfS0_PfPiiii_param_4];
	ld.param.u32 	%r38, [_Z13sum_and_countPKfS0_PfPiiii_param_5];
	ld.param.u32 	%r39, [_Z13sum_and_countPKfS0_PfPiiii_param_6];
	mul.lo.s32 	%r1, %r39, %r38;
	mov.u32 	%r2, %tid.x;
	mov.u32 	%r40, %ctaid.x;
	mov.u32 	%r41, %ntid.x;
	mad.lo.s32 	%r3, %r40, %r41, %r2;
	setp.ge.s32 	%p1, %r2, %r1;
	@%p1 bra 	$L__BB0_2;
	cvta.to.global.u64 	%rd5, %rd2;
	mul.wide.u32 	%rd6, %r2, 4;
	add.s64 	%rd7, %rd5, %rd6;
	ld.global.f32 	%f11, [%rd7];
	shl.b32 	%r42, %r2, 2;
	mov.u32 	%r43, s_shared;
	add.s32 	%r44, %r43, %r42;
	st.shared.f32 	[%r44], %f11;
$L__BB0_2:
	shl.b32 	%r45, %r1, 2;
	mov.u32 	%r46, s_shared;
	add.s32 	%r4, %r46, %r45;
	add.s32 	%r5, %r4, %r45;
	setp.ge.s32 	%p2, %r2, %r39;
	shl.b32 	%r47, %r2, 2;
	add.s32 	%r6, %r5, %r47;
	@%p2 bra 	$L__BB0_4;
	mov.b32 	%r48, 0;
	st.shared.u32 	[%r6], %r48;
$L__BB0_4:
	setp.ge.s32 	%p3, %r2, %r1;
	add.s32 	%r7, %r4, %r47;
	@%p3 bra 	$L__BB0_6;
	mov.b32 	%r50, 0;
	st.shared.u32 	[%r7], %r50;
$L__BB0_6:
	bar.sync 	0;
	setp.ge.s32 	%p4, %r3, %r37;
	@%p4 bra 	$L__BB0_21;
	mul.lo.s32 	%r52, %r38, %r3;
	cvta.to.global.u64 	%rd8, %rd1;
	mul.wide.s32 	%rd9, %r52, 4;
	add.s64 	%rd10, %rd8, %rd9;
	ld.global.f32 	%f1, [%rd10];
	ld.global.f32 	%f2, [%rd10+4];
	ld.shared.v2.f32 	{%f12, %f13}, [s_shared];
	sub.f32 	%f14, %f1, %f12;
	abs.f32 	%f15, %f14;
	sub.f32 	%f16, %f2, %f13;
	abs.f32 	%f17, %f16;
	add.f32 	%f140, %f15, %f17;
	setp.lt.s32 	%p5, %r39, 2;
	mov.b32 	%r129, 0;
	@%p5 bra 	$L__BB0_20;
	add.s32 	%r8, %r39, -1;
	add.s32 	%r56, %r39, -2;
	and.b32  	%r9, %r8, 7;
	setp.lt.u32 	%p6, %r56, 7;
	mov.b32 	%r129, 0;
	mov.b32 	%r124, 1;
	@%p6 bra 	$L__BB0_12;
	and.b32  	%r10, %r8, -8;
	shl.b32 	%r11, %r38, 2;
	add.s32 	%r117, %r46, %r11;
	shl.b32 	%r13, %r38, 5;
	mov.b32 	%r118, 0;
	mov.u32 	%r129, %r118;
$L__BB0_10:
	.pragma "nounroll";
	add.s32 	%r59, %r118, 1;
	ld.shared.f32 	%f18, [%r117];
	sub.f32 	%f19, %f1, %f18;
	abs.f32 	%f20, %f19;
	ld.shared.f32 	%f21, [%r117+4];
	sub.f32 	%f22, %f2, %f21;
	abs.f32 	%f23, %f22;
	add.f32 	%f24, %f20, %f23;
	setp.lt.f32 	%p7, %f24, %f140;
	selp.b32 	%r60, %r59, %r129, %p7;
	selp.f32 	%f25, %f24, %f140, %p7;
	add.s32 	%r61, %r117, %r11;
	ld.shared.f32 	%f26, [%r61];
	sub.f32 	%f27, %f1, %f26;
	abs.f32 	%f28, %f27;
	ld.shared.f32 	%f29, [%r61+4];
	sub.f32 	%f30, %f2, %f29;
	abs.f32 	%f31, %f30;
	add.f32 	%f32, %f28, %f31;
	setp.lt.f32 	%p8, %f32, %f25;
	add.s32 	%r62, %r118, 2;
	selp.b32 	%r63, %r62, %r60, %p8;
	selp.f32 	%f33, %f32, %f25, %p8;
	add.s32 	%r64, %r61, %r11;
	ld.shared.f32 	%f34, [%r64];
	sub.f32 	%f35, %f1, %f34;
	abs.f32 	%f36, %f35;
	ld.shared.f32 	%f37, [%r64+4];
	sub.f32 	%f38, %f2, %f37;
	abs.f32 	%f39, %f38;
	add.f32 	%f40, %f36, %f39;
	setp.lt.f32 	%p9, %f40, %f33;
	add.s32 	%r65, %r118, 3;
	selp.b32 	%r66, %r65, %r63, %p9;
	selp.f32 	%f41, %f40, %f33, %p9;
	add.s32 	%r67, %r64, %r11;
	ld.shared.f32 	%f42, [%r67];
	sub.f32 	%f43, %f1, %f42;
	abs.f32 	%f44, %f43;
	ld.shared.f32 	%f45, [%r67+4];
	sub.f32 	%f46, %f2, %f45;
	abs.f32 	%f47, %f46;
	add.f32 	%f48, %f44, %f47;
	setp.lt.f32 	%p10, %f48, %f41;
	add.s32 	%r68, %r118, 4;
	selp.b32 	%r69, %r68, %r66, %p10;
	selp.f32 	%f49, %f48, %f41, %p10;
	add.s32 	%r70, %r67, %r11;
	ld.shared.f32 	%f50, [%r70];
	sub.f32 	%f51, %f1, %f50;
	abs.f32 	%f52, %f51;
	ld.shared.f32 	%f53, [%r70+4];
	sub.f32 	%f54, %f2, %f53;
	abs.f32 	%f55, %f54;
	add.f32 	%f56, %f52, %f55;
	setp.lt.f32 	%p11, %f56, %f49;
	add.s32 	%r71, %r118, 5;
	selp.b32 	%r72, %r71, %r69, %p11;
	selp.f32 	%f57, %f56, %f49, %p11;
	add.s32 	%r73, %r70, %r11;
	ld.shared.f32 	%f58, [%r73];
	sub.f32 	%f59, %f1, %f58;
	abs.f32 	%f60, %f59;
	ld.shared.f32 	%f61, [%r73+4];
	sub.f32 	%f62, %f2, %f61;
	abs.f32 	%f63, %f62;
	add.f32 	%f64, %f60, %f63;
	setp.lt.f32 	%p12, %f64, %f57;
	add.s32 	%r74, %r118, 6;
	selp.b32 	%r75, %r74, %r72, %p12;
	selp.f32 	%f65, %f64, %f57, %p12;
	add.s32 	%r76, %r73, %r11;
	ld.shared.f32 	%f66, [%r76];
	sub.f32 	%f67, %f1, %f66;
	abs.f32 	%f68, %f67;
	ld.shared.f32 	%f69, [%r76+4];
	sub.f32 	%f70, %f2, %f69;
	abs.f32 	%f71, %f70;
	add.f32 	%f72, %f68, %f71;
	setp.lt.f32 	%p13, %f72, %f65;
	add.s32 	%r77, %r118, 7;
	selp.b32 	%r78, %r77, %r75, %p13;
	selp.f32 	%f73, %f72, %f65, %p13;
	add.s32 	%r79, %r76, %r11;
	ld.shared.f32 	%f74, [%r79];
	sub.f32 	%f75, %f1, %f74;
	abs.f32 	%f76, %f75;
	ld.shared.f32 	%f77, [%r79+4];
	sub.f32 	%f78, %f2, %f77;
	abs.f32 	%f79, %f78;
	add.f32 	%f80, %f76, %f79;
	setp.lt.f32 	%p14, %f80, %f73;
	add.s32 	%r118, %r118, 8;
	selp.b32 	%r129, %r118, %r78, %p14;
	selp.f32 	%f140, %f80, %f73, %p14;
	add.s32 	%r117, %r117, %r13;
	setp.ne.s32 	%p15, %r118, %r10;
	@%p15 bra 	$L__BB0_10;
	add.s32 	%r124, %r118, 1;
$L__BB0_12:
	setp.eq.s32 	%p16, %r9, 0;
	@%p16 bra 	$L__BB0_20;
	and.b32  	%r24, %r8, 3;
	setp.lt.u32 	%p17, %r9, 4;
	@%p17 bra 	$L__BB0_15;
	mul.lo.s32 	%r81, %r124, %r38;
	shl.b32 	%r82, %r81, 2;
	add.s32 	%r84, %r46, %r82;
	ld.shared.f32 	%f81, [%r84];
	sub.f32 	%f82, %f1, %f81;
	abs.f32 	%f83, %f82;
	ld.shared.f32 	%f84, [%r84+4];
	sub.f32 	%f85, %f2, %f84;
	abs.f32 	%f86, %f85;
	add.f32 	%f87, %f83, %f86;
	setp.lt.f32 	%p18, %f87, %f140;
	selp.b32 	%r85, %r124, %r129, %p18;
	selp.f32 	%f88, %f87, %f140, %p18;
	add.s32 	%r86, %r124, 1;
	shl.b32 	%r87, %r38, 2;
	add.s32 	%r88, %r84, %r87;
	ld.shared.f32 	%f89, [%r88];
	sub.f32 	%f90, %f1, %f89;
	abs.f32 	%f91, %f90;
	ld.shared.f32 	%f92, [%r88+4];
	sub.f32 	%f93, %f2, %f92;
	abs.f32 	%f94, %f93;
	add.f32 	%f95, %f91, %f94;
	setp.lt.f32 	%p19, %f95, %f88;
	selp.b32 	%r89, %r86, %r85, %p19;
	selp.f32 	%f96, %f95, %f88, %p19;
	add.s32 	%r90, %r124, 2;
	add.s32 	%r91, %r88, %r87;
	ld.shared.f32 	%f97, [%r91];
	sub.f32 	%f98, %f1, %f97;
	abs.f32 	%f99, %f98;
	ld.shared.f32 	%f100, [%r91+4];
	sub.f32 	%f101, %f2, %f100;
	abs.f32 	%f102, %f101;
	add.f32 	%f103, %f99, %f102;
	setp.lt.f32 	%p20, %f103, %f96;
	selp.b32 	%r92, %r90, %r89, %p20;
	selp.f32 	%f104, %f103, %f96, %p20;
	add.s32 	%r93, %r124, 3;
	add.s32 	%r94, %r91, %r87;
	ld.shared.f32 	%f105, [%r94];
	sub.f32 	%f106, %f1, %f105;
	abs.f32 	%f107, %f106;
	ld.shared.f32 	%f108, [%r94+4];
	sub.f32 	%f109, %f2, %f108;
	abs.f32 	%f110, %f109;
	add.f32 	%f111, %f107, %f110;
	setp.lt.f32 	%p21, %f111, %f104;
	selp.b32 	%r129, %r93, %r92, %p21;
	selp.f32 	%f140, %f111, %f104, %p21;
	add.s32 	%r124, %r124, 4;
$L__BB0_15:
	setp.eq.s32 	%p22, %r24, 0;
	@%p22 bra 	$L__BB0_20;
	setp.eq.s32 	%p23, %r24, 1;
	@%p23 bra 	$L__BB0_18;
	mul.lo.s32 	%r96, %r124, %r38;
	shl.b32 	%r97, %r96, 2;
	add.s32 	%r99, %r46, %r97;
	ld.shared.f32 	%f112, [%r99];
	sub.f32 	%f113, %f1, %f112;
	abs.f32 	%f114, %f113;
	ld.shared.f32 	%f115, [%r99+4];
	sub.f32 	%f116, %f2, %f115;
	abs.f32 	%f117, %f116;
	add.f32 	%f118, %f114, %f117;
	setp.lt.f32 	%p24, %f118, %f140;
	selp.b32 	%r100, %r124, %r129, %p24;
	selp.f32 	%f119, %f118, %f140, %p24;
	add.s32 	%r101, %r124, 1;
	shl.b32 	%r102, %r38, 2;
	add.s32 	%r103, %r99, %r102;
	ld.shared.f32 	%f120, [%r103];
	sub.f32 	%f121, %f1, %f120;
	abs.f32 	%f122, %f121;
	ld.shared.f32 	%f123, [%r103+4];
	sub.f32 	%f124, %f2, %f123;
	abs.f32 	%f125, %f124;
	add.f32 	%f126, %f122, %f125;
	setp.lt.f32 	%p25, %f126, %f119;
	selp.b32 	%r129, %r101, %r100, %p25;
	selp.f32 	%f140, %f126, %f119, %p25;
	add.s32 	%r124, %r124, 2;
$L__BB0_18:
	and.b32  	%r104, %r8, 1;
	setp.eq.b32 	%p26, %r104, 1;
	not.pred 	%p27, %p26;
	@%p27 bra 	$L__BB0_20;
	mul.lo.s32 	%r105, %r124, %r38;
	shl.b32 	%r106, %r105, 2;
	add.s32 	%r108, %r46, %r106;
	ld.shared.f32 	%f127, [%r108];
	sub.f32 	%f128, %f1, %f127;
	abs.f32 	%f129, %f128;
	ld.shared.f32 	%f130, [%r108+4];
	sub.f32 	%f131, %f2, %f130;
	abs.f32 	%f132, %f131;
	add.f32 	%f133, %f129, %f132;
	setp.lt.f32 	%p28, %f133, %f140;
	selp.b32 	%r129, %r124, %r129, %p28;
$L__BB0_20:
	mul.lo.s32 	%r109, %r129, %r38;
	shl.b32 	%r110, %r129, 2;
	add.s32 	%r111, %r5, %r110;
	atom.shared.add.u32 	%r112, [%r111], 1;
	shl.b32 	%r113, %r109, 2;
	add.s32 	%r114, %r4, %r113;
	atom.shared.add.f32 	%f134, [%r114], %f1;
	atom.shared.add.f32 	%f135, [%r114+4], %f2;
$L__BB0_21:
	setp.ge.s32 	%p29, %r2, %r39;
	bar.sync 	0;
	@%p29 bra 	$L__BB0_23;
	cvta.to.global.u64 	%rd11, %rd4;
	mul.wide.u32 	%rd12, %r2, 4;
	add.s64 	%rd13, %rd11, %rd12;
	ld.shared.u32 	%r115, [%r6];
	atom.global.add.u32 	%r116, [%rd13], %r115;
$L__BB0_23:
	setp.ge.s32 	%p30, %r2, %r1;
	@%p30 bra 	$L__BB0_25;
	cvta.to.global.u64 	%rd14, %rd3;
	mul.wide.u32 	%rd15, %r2, 4;
	add.s64 	%rd16, %rd14, %rd15;
	ld.shared.f32 	%f136, [%r7];
	atom.global.add.f32 	%f137, [%rd16], %f136;
$L__BB0_25:
	ret;

}
.entry _Z16update_centroidsPfPKfPKiii(
	.param .u64 .ptr .align 1 _Z16update_centroidsPfPKfPKiii_param_0,
	.param .u64 .ptr .align 1 _Z16update_centroidsPfPKfPKiii_param_1,
	.param .u64 .ptr .align 1 _Z16update_centroidsPfPKfPKiii_param_2,
	.param .u32 _Z16update_centroidsPfPKfPKiii_param_3,
	.param .u32 _Z16update_centroidsPfPKfPKiii_param_4
)
{
	.reg .pred 	%p<2>;
	.reg .b32 	%r<10>;
	.reg .b32 	%f<7>;
	.reg .b64 	%rd<12>;

	ld.param.u64 	%rd1, [_Z16update_centroidsPfPKfPKiii_param_0];
	ld.param.u64 	%rd2, [_Z16update_centroidsPfPKfPKiii_param_1];
	ld.param.u64 	%rd3, [_Z16update_centroidsPfPKfPKiii_param_2];
	ld.param.u32 	%r2, [_Z16update_centroidsPfPKfPKiii_param_3];
	ld.param.u32 	%r3, [_Z16update_centroidsPfPKfPKiii_param_4];
	mov.u32 	%r4, %ctaid.x;
	mov.u32 	%r5, %ntid.x;
	mov.u32 	%r6, %tid.x;
	mad.lo.s32 	%r1, %r4, %r5, %r6;
	setp.ge.s32 	%p1, %r1, %r3;
	@%p1 bra 	$L__BB1_2;
	cvta.to.global.u64 	%rd4, %rd2;
	cvta.to.global.u64 	%rd5, %rd3;
	cvta.to.global.u64 	%rd6, %rd1;
	mul.lo.s32 	%r7, %r2, %r1;
	mul.wide.s32 	%rd7, %r7, 4;
	add.s64 	%rd8, %rd4, %rd7;
	ld.global.f32 	%f1, [%rd8];
	mul.wide.s32 	%rd9, %r1, 4;
	add.s64 	%rd10, %rd5, %rd9;
	ld.global.u32 	%r8, [%rd10];
	cvt.rn.f32.s32 	%f2, %r8;
	div.rn.f32 	%f3, %f1, %f2;
	add.s64 	%rd11, %rd6, %rd7;
	st.global.f32 	[%rd11], %f3;
	ld.global.f32 	%f4, [%rd8+4];
	ld.global.u32 	%r9, [%rd10];
	cvt.rn.f32.s32 	%f5, %r9;
	div.rn.f32 	%f6, %f4, %f5;
	st.global.f32 	[%rd11+4], %f6;
$L__BB1_2:
	ret;

}


// ===== COMPILED SASS (sm_100) =====

	.target	sm_100

	.elftype	@"ET_EXEC"


//--------------------- .note.nv.tkinfo           --------------------------
	.section	.note.nv.tkinfo,"",@"SHT_NOTE"
	.sectionflags	@"SHF_NOTE_NV_TKINFO"
	.tkinfo
        /*0018*/ 	.word	0x00000002
        /*0030*/ 	.string	""
        /*0030*/ 	.string	"ptxas"
        /*0030*/ 	.string	"Cuda compilation tools, release 13.0, V13.0.88"
        /*0030*/ 	.string	"Build cuda_13.0.r13.0/compiler.36424714_0"
        /*0030*/ 	.string	"-arch sm_100 -m 64 "



//--------------------- .note.nv.cuinfo           --------------------------
	.section	.note.nv.cuinfo,"",@"SHT_NOTE"
	.sectionflags	@"SHF_NOTE_NV_CUINFO"
        /*0018*/ 	.short	0x0002
        /*001a*/ 	.short	0x0064
        /*001c*/ 	.short	0x0082
	.zero		2


//--------------------- .nv.info                  --------------------------
	.section	.nv.info,"",@"SHT_CUDA_INFO"
	.align	4


	//----- nvinfo : EIATTR_REGCOUNT
	.align		4
        /*0000*/ 	.byte	0x04, 0x2f
        /*0002*/ 	.short	(.L_1 - .L_0)
	.align		4
.L_0:
        /*0004*/ 	.word	index@(_Z13sum_and_countPKfS0_PfPiiii)
        /*0008*/ 	.word	0x0000001f


	//----- nvinfo : EIATTR_FRAME_SIZE
	.align		4
.L_1:
        /*000c*/ 	.byte	0x04, 0x11
        /*000e*/ 	.short	(.L_3 - .L_2)
	.align		4
.L_2:
        /*0010*/ 	.word	index@(_Z13sum_and_countPKfS0_PfPiiii)
        /*0014*/ 	.word	0x00000000


	//----- nvinfo : EIATTR_REGCOUNT
	.align		4
.L_3:
        /*0018*/ 	.byte	0x04, 0x2f
        /*001a*/ 	.short	(.L_5 - .L_4)
	.align		4
.L_4:
        /*001c*/ 	.word	index@(_Z16update_centroidsPfPKfPKiii)
        /*0020*/ 	.word	0x00000013


	//----- nvinfo : EIATTR_FRAME_SIZE
	.align		4
.L_5:
        /*0024*/ 	.byte	0x04, 0x11
        /*0026*/ 	.short	(.L_7 - .L_6)
	.align		4
.L_6:
        /*0028*/ 	.word	index@($__internal_0_$__cuda_sm3x_div_rn_noftz_f32_slowpath)
        /*002c*/ 	.word	0x00000000


	//----- nvinfo : EIATTR_FRAME_SIZE
	.align		4
.L_7:
        /*0030*/ 	.byte	0x04, 0x11
        /*0032*/ 	.short	(.L_9 - .L_8)
	.align		4
.L_8:
        /*0034*/ 	.word	index@(_Z16update_centroidsPfPKfPKiii)
        /*0038*/ 	.word	0x00000000


	//----- nvinfo : EIATTR_MIN_STACK_SIZE
	.align		4
.L_9:
        /*003c*/ 	.byte	0x04, 0x12
        /*003e*/ 	.short	(.L_11 - .L_10)
	.align		4
.L_10:
        /*0040*/ 	.word	index@(_Z16update_centroidsPfPKfPKiii)
        /*0044*/ 	.word	0x00000000


	//----- nvinfo : EIATTR_MIN_STACK_SIZE
	.align		4
.L_11:
        /*0048*/ 	.byte	0x04, 0x12
        /*004a*/ 	.short	(.L_13 - .L_12)
	.align		4
.L_12:
        /*004c*/ 	.word	index@(_Z13sum_and_countPKfS0_PfPiiii)
        /*0050*/ 	.word	0x00000000
.L_13:


//--------------------- .nv.compat                --------------------------
	.section	.nv.compat,"",@"SHT_CUDA_COMPAT_INFO"
	.align	4
        /*0000*/ 	.byte	0x02, 0x09, 0x00, 0x00, 0x02, 0x02, 0x01, 0x00, 0x02, 0x05, 0x05, 0x00, 0x03, 0x07, 0x01, 0x01
        /*0010*/ 	.byte	0x02, 0x03, 0x00, 0x00, 0x02, 0x06, 0x01, 0x00, 0x04, 0x0b, 0x08, 0x00, 0x01, 0x00, 0x00, 0x00
        /*0020*/ 	.byte	0x00, 0x00, 0x00, 0x00


//--------------------- .nv.info._Z16update_centroidsPfPKfPKiii --------------------------
	.section	.nv.info._Z16update_centroidsPfPKfPKiii,"",@"SHT_CUDA_INFO"
	.sectionflags	@""
	.align	4


	//----- nvinfo : EIATTR_CUDA_API_VERSION
	.align		4
        /*0000*/ 	.byte	0x04, 0x37
        /*0002*/ 	.short	(.L_15 - .L_14)
.L_14:
        /*0004*/ 	.word	0x00000082


	//----- nvinfo : EIATTR_KPARAM_INFO
	.align		4
.L_15:
        /*0008*/ 	.byte	0x04, 0x17
        /*000a*/ 	.short	(.L_17 - .L_16)
.L_16:
        /*000c*/ 	.word	0x00000000
        /*0010*/ 	.short	0x0004
        /*0012*/ 	.short	0x001c
        /*0014*/ 	.byte	0x00, 0xf0, 0x11, 0x00


	//----- nvinfo : EIATTR_KPARAM_INFO
	.align		4
.L_17:
        /*0018*/ 	.byte	0x04, 0x17
        /*001a*/ 	.short	(.L_19 - .L_18)
.L_18:
        /*001c*/ 	.word	0x00000000
        /*0020*/ 	.short	0x0003
        /*0022*/ 	.short	0x0018
        /*0024*/ 	.byte	0x00, 0xf0, 0x11, 0x00


	//----- nvinfo : EIATTR_KPARAM_INFO
	.align		4
.L_19:
        /*0028*/ 	.byte	0x04, 0x17
        /*002a*/ 	.short	(.L_21 - .L_20)
.L_20:
        /*002c*/ 	.word	0x00000000
        /*0030*/ 	.short	0x0002
        /*0032*/ 	.short	0x0010
        /*0034*/ 	.byte	0x00, 0xf5, 0x21, 0x00


	//----- nvinfo : EIATTR_KPARAM_INFO
	.align		4
.L_21:
        /*0038*/ 	.byte	0x04, 0x17
        /*003a*/ 	.short	(.L_23 - .L_22)
.L_22:
        /*003c*/ 	.word	0x00000000
        /*0040*/ 	.short	0x0001
        /*0042*/ 	.short	0x0008
        /*0044*/ 	.byte	0x00, 0xf5, 0x21, 0x00


	//----- nvinfo : EIATTR_KPARAM_INFO
	.align		4
.L_23:
        /*0048*/ 	.byte	0x04, 0x17
        /*004a*/ 	.short	(.L_25 - .L_24)
.L_24:
        /*004c*/ 	.word	0x00000000
        /*0050*/ 	.short	0x0000
        /*0052*/ 	.short	0x0000
        /*0054*/ 	.byte	0x00, 0xf5, 0x21, 0x00


	//----- nvinfo : EIATTR_SPARSE_MMA_MASK
	.align		4
.L_25:
        /*0058*/ 	.byte	0x03, 0x50
        /*005a*/ 	.short	0x0000


	//----- nvinfo : EIATTR_MAXREG_COUNT
	.align		4
        /*005c*/ 	.byte	0x03, 0x1b
        /*005e*/ 	.short	0x00ff


	//----- nvinfo : EIATTR_MERCURY_ISA_VERSION
	.align		4
        /*0060*/ 	.byte	0x03, 0x5f
        /*0062*/ 	.short	0x0101


	//----- nvinfo : EIATTR_VRC_CTA_INIT_COUNT
	.align		4
        /*0064*/ 	.byte	0x02, 0x4a
	.zero		1
	.zero		1


	//----- nvinfo : EIATTR_EXIT_INSTR_OFFSETS
	.align		4
        /*0068*/ 	.byte	0x04, 0x1c
        /*006a*/ 	.short	(.L_27 - .L_26)


	//   ....[0]....
.L_26:
        /*006c*/ 	.word	0x00000070


	//   ....[1]....
        /*0070*/ 	.word	0x00000330


	//----- nvinfo : EIATTR_CRS_STACK_SIZE
	.align		4
.L_27:
        /*0074*/ 	.byte	0x04, 0x1e
        /*0076*/ 	.short	(.L_29 - .L_28)
.L_28:
        /*0078*/ 	.word	0x00000000


	//----- nvinfo : EIATTR_CBANK_PARAM_SIZE
	.align		4
.L_29:
        /*007c*/ 	.byte	0x03, 0x19
        /*007e*/ 	.short	0x0020


	//----- nvinfo : EIATTR_PARAM_CBANK
	.align		4
        /*0080*/ 	.byte	0x04, 0x0a
        /*0082*/ 	.short	(.L_31 - .L_30)
	.align		4
.L_30:
        /*0084*/ 	.word	index@(.nv.constant0._Z16update_centroidsPfPKfPKiii)
        /*0088*/ 	.short	0x0380
        /*008a*/ 	.short	0x0020


	//----- nvinfo : EIATTR_SW_WAR
	.align		4
.L_31:
        /*008c*/ 	.byte	0x04, 0x36
        /*008e*/ 	.short	(.L_33 - .L_32)
.L_32:
        /*0090*/ 	.word	0x00000008
.L_33:


//--------------------- .nv.info._Z13sum_and_countPKfS0_PfPiiii --------------------------
	.section	.nv.info._Z13sum_and_countPKfS0_PfPiiii,"",@"SHT_CUDA_INFO"
	.sectionflags	@""
	.align	4


	//----- nvinfo : EIATTR_CUDA_API_VERSION
	.align		4
        /*0000*/ 	.byte	0x04, 0x37
        /*0002*/ 	.short	(.L_35 - .L_34)
.L_34:
        /*0004*/ 	.word	0x00000082


	//----- nvinfo : EIATTR_KPARAM_INFO
	.align		4
.L_35:
        /*0008*/ 	.byte	0x04, 0x17
        /*000a*/ 	.short	(.L_37 - .L_36)
.L_36:
        /*000c*/ 	.word	0x00000000
        /*0010*/ 	.short	0x0006
        /*0012*/ 	.short	0x0028
        /*0014*/ 	.byte	0x00, 0xf0, 0x11, 0x00


	//----- nvinfo : EIATTR_KPARAM_INFO
	.align		4
.L_37:
        /*0018*/ 	.byte	0x04, 0x17
        /*001a*/ 	.short	(.L_39 - .L_38)
.L_38:
        /*001c*/ 	.word	0x00000000
        /*0020*/ 	.short	0x0005
        /*0022*/ 	.short	0x0024
        /*0024*/ 	.byte	0x00, 0xf0, 0x11, 0x00


	//----- nvinfo : EIATTR_KPARAM_INFO
	.align		4
.L_39:
        /*0028*/ 	.byte	0x04, 0x17
        /*002a*/ 	.short	(.L_41 - .L_40)
.L_40:
        /*002c*/ 	.word	0x00000000
        /*0030*/ 	.short	0x0004
        /*0032*/ 	.short	0x0020
        /*0034*/ 	.byte	0x00, 0xf0, 0x11, 0x00


	//----- nvinfo : EIATTR_KPARAM_INFO
	.align		4
.L_41:
        /*0038*/ 	.byte	0x04, 0x17
        /*003a*/ 	.short	(.L_43 - .L_42)
.L_42:
        /*003c*/ 	.word	0x00000000
        /*0040*/ 	.short	0x0003
        /*0042*/ 	.short	0x0018
        /*0044*/ 	.byte	0x00, 0xf5, 0x21, 0x00


	//----- nvinfo : EIATTR_KPARAM_INFO
	.align		4
.L_43:
        /*0048*/ 	.byte	0x04, 0x17
        /*004a*/ 	.short	(.L_45 - .L_44)
.L_44:
        /*004c*/ 	.word	0x00000000
        /*0050*/ 	.short	0x0002
        /*0052*/ 	.short	0x0010
        /*0054*/ 	.byte	0x00, 0xf5, 0x21, 0x00


	//----- nvinfo : EIATTR_KPARAM_INFO
	.align		4
.L_45:
        /*0058*/ 	.byte	0x04, 0x17
        /*005a*/ 	.short	(.L_47 - .L_46)
.L_46:
        /*005c*/ 	.word	0x00000000
        /*0060*/ 	.short	0x0001
        /*0062*/ 	.short	0x0008
        /*0064*/ 	.byte	0x00, 0xf5, 0x21, 0x00


	//----- nvinfo : EIATTR_KPARAM_INFO
	.align		4
.L_47:
        /*0068*/ 	.byte	0x04, 0x17
        /*006a*/ 	.short	(.L_49 - .L_48)
.L_48:
        /*006c*/ 	.word	0x00000000
        /*0070*/ 	.short	0x0000
        /*0072*/ 	.short	0x0000
        /*0074*/ 	.byte	0x00, 0xf5, 0x21, 0x00


	//----- nvinfo : EIATTR_SPARSE_MMA_MASK
	.align		4
.L_49:
        /*0078*/ 	.byte	0x03, 0x50
        /*007a*/ 	.short	0x0000


	//----- nvinfo : EIATTR_MAXREG_COUNT
	.align		4
        /*007c*/ 	.byte	0x03, 0x1b
        /*007e*/ 	.short	0x00ff


	//----- nvinfo : EIATTR_NUM_BARRIERS
	.align		4
        /*0080*/ 	.byte	0x02, 0x4c
        /*0082*/ 	.byte	0x01
	.zero		1


	//----- nvinfo : EIATTR_MERCURY_ISA_VERSION
	.align		4
        /*0084*/ 	.byte	0x03, 0x5f
        /*0086*/ 	.short	0x0101


	//----- nvinfo : EIATTR_VRC_CTA_INIT_COUNT
	.align		4
        /*0088*/ 	.byte	0x02, 0x4a
	.zero		1
	.zero		1


	//----- nvinfo : EIATTR_EXIT_INSTR_OFFSETS
	.align		4
        /*008c*/ 	.byte	0x04, 0x1c
        /*008e*/ 	.short	(.L_51 - .L_50)


	//   ....[0]....
.L_50:
        /*0090*/ 	.word	0x00000e70


	//   ....[1]....
        /*0094*/ 	.word	0x00000ec0


	//----- nvinfo : EIATTR_CRS_STACK_SIZE
	.align		4
.L_51:
        /*0098*/ 	.byte	0x04, 0x1e
        /*009a*/ 	.short	(.L_53 - .L_52)
.L_52:
        /*009c*/ 	.word	0x00000000


	//----- nvinfo : EIATTR_CBANK_PARAM_SIZE
	.align		4
.L_53:
        /*00a0*/ 	.byte	0x03, 0x19
        /*00a2*/ 	.short	0x002c


	//----- nvinfo : EIATTR_PARAM_CBANK
	.align		4
        /*00a4*/ 	.byte	0x04, 0x0a
        /*00a6*/ 	.short	(.L_55 - .L_54)
	.align		4
.L_54:
        /*00a8*/ 	.word	index@(.nv.constant0._Z13sum_and_countPKfS0_PfPiiii)
        /*00ac*/ 	.short	0x0380
        /*00ae*/ 	.short	0x002c


	//----- nvinfo : EIATTR_SW_WAR
	.align		4
.L_55:
        /*00b0*/ 	.byte	0x04, 0x36
        /*00b2*/ 	.short	(.L_57 - .L_56)
.L_56:
        /*00b4*/ 	.word	0x00000008
.L_57:


//--------------------- .nv.callgraph             --------------------------
	.section	.nv.callgraph,"",@"SHT_CUDA_CALLGRAPH"
	.align	4
	.sectionentsize	8
	.align		4
        /*0000*/ 	.word	0x00000000
	.align		4
        /*0004*/ 	.word	0xffffffff
	.align		4
        /*0008*/ 	.word	0x00000000
	.align		4
        /*000c*/ 	.word	0xfffffffe
	.align		4
        /*0010*/ 	.word	0x00000000
	.align		4
        /*0014*/ 	.word	0xfffffffd
	.align		4
        /*0018*/ 	.word	0x00000000
	.align		4
        /*001c*/ 	.word	0xfffffffc


//--------------------- .text._Z16update_centroidsPfPKfPKiii --------------------------
	.section	.text._Z16update_centroidsPfPKfPKiii,"ax",@progbits
	.align	128
.text._Z16update_centroidsPfPKfPKiii:
        .type           _Z16update_centroidsPfPKfPKiii,@function
        .size           _Z16update_centroidsPfPKfPKiii,(.L_x_28 - _Z16update_centroidsPfPKfPKiii)
        .other          _Z16update_centroidsPfPKfPKiii,@"STO_CUDA_ENTRY STV_DEFAULT"
_Z16update_centroidsPfPKfPKiii:
[----:B------:R-:W-:Y:S01]  /*0000*/  LDC R1, c[0x0][0x37c] ;  /* 0x0000df00ff017b82 */ /* 0x000fe20000000800 */
[----:B------:R-:W0:Y:S07]  /*0010*/  S2R R0, SR_TID.X ;  /* 0x0000000000007919 */ /* 0x000e2e0000002100 */
[----:B------:R-:W0:Y:S01]  /*0020*/  S2UR UR4, SR_CTAID.X ;  /* 0x00000000000479c3 */ /* 0x000e220000002500 */
[----:B------:R-:W1:Y:S07]  /*0030*/  LDCU UR5, c[0x0][0x39c] ;  /* 0x00007380ff0577ac */ /* 0x000e6e0008000800 */
[----:B------:R-:W0:Y:S02]  /*0040*/  LDC R3, c[0x0][0x360] ;  /* 0x0000d800ff037b82 */ /* 0x000e240000000800 */
[----:B0-----:R-:W-:-:S05]  /*0050*/  IMAD R3, R3, UR4, R0 ;  /* 0x0000000403037c24 */ /* 0x001fca000f8e0200 */
[----:B-1----:R-:W-:-:S13]  /*0060*/  ISETP.GE.AND P0, PT, R3, UR5, PT ;  /* 0x0000000503007c0c */ /* 0x002fda000bf06270 */
[----:B------:R-:W-:Y:S05]  /*0070*/  @P0 EXIT ;  /* 0x000000000000094d */ /* 0x000fea0003800000 */
[----:B------:R-:W0:Y:S01]  /*0080*/  LDC.64 R4, c[0x0][0x390] ;  /* 0x0000e400ff047b82 */ /* 0x000e220000000a00 */
[----:B------:R-:W1:Y:S01]  /*0090*/  LDCU.64 UR4, c[0x0][0x358] ;  /* 0x00006b00ff0477ac */ /* 0x000e620008000a00 */
[----:B------:R-:W2:Y:S06]  /*00a0*/  LDCU UR6, c[0x0][0x398] ;  /* 0x00007300ff0677ac */ /* 0x000eac0008000800 */
[----:B------:R-:W3:Y:S01]  /*00b0*/  LDC.64 R6, c[0x0][0x388] ;  /* 0x0000e200ff067b82 */ /* 0x000ee20000000a00 */
[----:B0-----:R-:W-:-:S05]  /*00c0*/  IMAD.WIDE R4, R3, 0x4, R4 ;  /* 0x0000000403047825 */ /* 0x001fca00078e0204 */
[----:B-1----:R-:W4:Y:S01]  /*00d0*/  LDG.E R2, desc[UR4][R4.64] ;  /* 0x0000000404027981 */ /* 0x002f22000c1e1900 */
[----:B--2---:R-:W-:-:S04]  /*00e0*/  IMAD R8, R3, UR6, RZ ;  /* 0x0000000603087c24 */ /* 0x004fc8000f8e02ff */
[----:B---3--:R-:W-:-:S05]  /*00f0*/  IMAD.WIDE R6, R8, 0x4, R6 ;  /* 0x0000000408067825 */ /* 0x008fca00078e0206 */
[----:B------:R-:W2:Y:S01]  /*0100*/  LDG.E R0, desc[UR4][R6.64] ;  /* 0x0000000406007981 */ /* 0x000ea2000c1e1900 */
[----:B------:R-:W-:Y:S01]  /*0110*/  BSSY.RECONVERGENT B0, `(.L_x_0) ;  /* 0x000000d000007945 */ /* 0x000fe20003800200 */
[----:B----4-:R-:W-:-:S04]  /*0120*/  I2FP.F32.S32 R3, R2 ;  /* 0x0000000200037245 */ /* 0x010fc80000201400 */
[----:B------:R-:W0:Y:S08]  /*0130*/  MUFU.RCP R2, R3 ;  /* 0x0000000300027308 */ /* 0x000e300000001000 */
[----:B--2---:R-:W1:Y:S01]  /*0140*/  FCHK P0, R0, R3 ;  /* 0x0000000300007302 */ /* 0x004e620000000000 */
[----:B0-----:R-:W-:-:S04]  /*0150*/  FFMA R9, -R3, R2, 1 ;  /* 0x3f80000003097423 */ /* 0x001fc80000000102 */
[----:B------:R-:W-:-:S04]  /*0160*/  FFMA R9, R2, R9, R2 ;  /* 0x0000000902097223 */ /* 0x000fc80000000002 */
[----:B------:R-:W-:-:S04]  /*0170*/  FFMA R2, R0, R9, RZ ;  /* 0x0000000900027223 */ /* 0x000fc800000000ff */
[----:B------:R-:W-:-:S04]  /*0180*/  FFMA R10, -R3, R2, R0 ;  /* 0x00000002030a7223 */ /* 0x000fc80000000100 */
[----:B------:R-:W-:Y:S01]  /*0190*/  FFMA R11, R9, R10, R2 ;  /* 0x0000000a090b7223 */ /* 0x000fe20000000002 */
[----:B-1----:R-:W-:Y:S06]  /*01a0*/  @!P0 BRA `(.L_x_1) ;  /* 0x00000000000c8947 */ /* 0x002fec0003800000 */
[----:B------:R-:W-:-:S07]  /*01b0*/  MOV R2, 0x1d0 ;  /* 0x000001d000027802 */ /* 0x000fce0000000f00 */
[----:B------:R-:W-:Y:S05]  /*01c0*/  CALL.REL.NOINC `($__internal_0_$__cuda_sm3x_div_rn_noftz_f32_slowpath) ;  /* 0x00000000005c7944 */ /* 0x000fea0003c00000 */
[----:B------:R-:W-:-:S07]  /*01d0*/  IMAD.MOV.U32 R11, RZ, RZ, R0 ;  /* 0x000000ffff0b7224 */ /* 0x000fce00078e0000 */
.L_x_1:
[----:B------:R-:W-:Y:S05]  /*01e0*/  BSYNC.RECONVERGENT B0 ;  /* 0x0000000000007941 */ /* 0x000fea0003800200 */
.L_x_0:
[----:B------:R-:W0:Y:S02]  /*01f0*/  LDC.64 R2, c[0x0][0x380] ;  /* 0x0000e000ff027b82 */ /* 0x000e240000000a00 */
[----:B0-----:R-:W-:-:S05]  /*0200*/  IMAD.WIDE R8, R8, 0x4, R2 ;  /* 0x0000000408087825 */ /* 0x001fca00078e0202 */
[----:B------:R0:W-:Y:S04]  /*0210*/  STG.E desc[UR4][R8.64], R11 ;  /* 0x0000000b08007986 */ /* 0x0001e8000c101904 */
[----:B------:R-:W2:Y:S04]  /*0220*/  LDG.E R4, desc[UR4][R4.64] ;  /* 0x0000000404047981 */ /* 0x000ea8000c1e1900 */
[----:B------:R-:W3:Y:S01]  /*0230*/  LDG.E R0, desc[UR4][R6.64+0x4] ;  /* 0x0000040406007981 */ /* 0x000ee2000c1e1900 */
[----:B------:R-:W-:Y:S01]  /*0240*/  BSSY.RECONVERGENT B0, `(.L_x_2) ;  /* 0x000000d000007945 */ /* 0x000fe20003800200 */
[----:B--2---:R-:W-:-:S04]  /*0250*/  I2FP.F32.S32 R3, R4 ;  /* 0x0000000400037245 */ /* 0x004fc80000201400 */
[----:B------:R-:W1:Y:S08]  /*0260*/  MUFU.RCP R2, R3 ;  /* 0x0000000300027308 */ /* 0x000e700000001000 */
[----:B---3--:R-:W2:Y:S01]  /*0270*/  FCHK P0, R0, R3 ;  /* 0x0000000300007302 */ /* 0x008ea20000000000 */
[----:B-1----:R-:W-:-:S04]  /*0280*/  FFMA R13, -R3, R2, 1 ;  /* 0x3f800000030d7423 */ /* 0x002fc80000000102 */
[----:B------:R-:W-:-:S04]  /*0290*/  FFMA R13, R2, R13, R2 ;  /* 0x0000000d020d7223 */ /* 0x000fc80000000002 */
[----:B------:R-:W-:-:S04]  /*02a0*/  FFMA R2, R0, R13, RZ ;  /* 0x0000000d00027223 */ /* 0x000fc800000000ff */
[----:B------:R-:W-:-:S04]  /*02b0*/  FFMA R10, -R3, R2, R0 ;  /* 0x00000002030a7223 */ /* 0x000fc80000000100 */
[----:B------:R-:W-:Y:S01]  /*02c0*/  FFMA R13, R13, R10, R2 ;  /* 0x0000000a0d0d7223 */ /* 0x000fe20000000002 */
[----:B0-2---:R-:W-:Y:S06]  /*02d0*/  @!P0 BRA `(.L_x_3) ;  /* 0x00000000000c8947 */ /* 0x005fec0003800000 */
[----:B------:R-:W-:-:S07]  /*02e0*/  MOV R2, 0x300 ;  /* 0x0000030000027802 */ /* 0x000fce0000000f00 */
[----:B------:R-:W-:Y:S05]  /*02f0*/  CALL.REL.NOINC `($__internal_0_$__cuda_sm3x_div_rn_noftz_f32_slowpath) ;  /* 0x0000000000107944 */ /* 0x000fea0003c00000 */
[----:B------:R-:W-:-:S07]  /*0300*/  IMAD.MOV.U32 R13, RZ, RZ, R0 ;  /* 0x000000ffff0d7224 */ /* 0x000fce00078e0000 */
.L_x_3:
[----:B------:R-:W-:Y:S05]  /*0310*/  BSYNC.RECONVERGENT B0 ;  /* 0x0000000000007941 */ /* 0x000fea0003800200 */
.L_x_2:
[----:B------:R-:W-:Y:S01]  /*0320*/  STG.E desc[UR4][R8.64+0x4], R13 ;  /* 0x0000040d08007986 */ /* 0x000fe2000c101904 */
[----:B------:R-:W-:Y:S05]  /*0330*/  EXIT ;  /* 0x000000000000794d */ /* 0x000fea0003800000 */
        .weak           $__internal_0_$__cuda_sm3x_div_rn_noftz_f32_slowpath
        .type           $__internal_0_$__cuda_sm3x_div_rn_noftz_f32_slowpath,@function
        .size           $__internal_0_$__cuda_sm3x_div_rn_noftz_f32_slowpath,(.L_x_28 - $__internal_0_$__cuda_sm3x_div_rn_noftz_f32_slowpath)
$__internal_0_$__cuda_sm3x_div_rn_noftz_f32_slowpath:
[----:B------:R-:W-:Y:S01]  /*0340*/  SHF.R.U32.HI R11, RZ, 0x17, R3 ;  /* 0x00000017ff0b7819 */ /* 0x000fe20000011603 */
[----:B------:R-:W-:Y:S01]  /*0350*/  BSSY.RECONVERGENT B1, `(.L_x_4) ;  /* 0x0000062000017945 */ /* 0x000fe20003800200 */
[----:B------:R-:W-:Y:S02]  /*0360*/  SHF.R.U32.HI R10, RZ, 0x17, R0 ;  /* 0x00000017ff0a7819 */ /* 0x000fe40000011600 */
[----:B------:R-:W-:Y:S02]  /*0370*/  LOP3.LUT R11, R11, 0xff, RZ, 0xc0, !PT ;  /* 0x000000ff0b0b7812 */ /* 0x000fe400078ec0ff */
[----:B------:R-:W-:-:S03]  /*0380*/  LOP3.LUT R14, R10, 0xff, RZ, 0xc0, !PT ;  /* 0x000000ff0a0e7812 */ /* 0x000fc600078ec0ff */
[----:B------:R-:W-:Y:S02]  /*0390*/  VIADD R13, R11, 0xffffffff ;  /* 0xffffffff0b0d7836 */ /* 0x000fe40000000000 */
[----:B------:R-:W-:-:S03]  /*03a0*/  VIADD R12, R14, 0xffffffff ;  /* 0xffffffff0e0c7836 */ /* 0x000fc60000000000 */
[----:B------:R-:W-:-:S04]  /*03b0*/  ISETP.GT.U32.AND P0, PT, R13, 0xfd, PT ;  /* 0x000000fd0d00780c */ /* 0x000fc80003f04070 */
[----:B------:R-:W-:-:S13]  /*03c0*/  ISETP.GT.U32.OR P0, PT, R12, 0xfd, P0 ;  /* 0x000000fd0c00780c */ /* 0x000fda0000704470 */
[----:B------:R-:W-:Y:S01]  /*03d0*/  @!P0 IMAD.MOV.U32 R10, RZ, RZ, RZ ;  /* 0x000000ffff0a8224 */ /* 0x000fe200078e00ff */
[----:B------:R-:W-:Y:S06]  /*03e0*/  @!P0 BRA `(.L_x_5) ;  /* 0x00000000005c8947 */ /* 0x000fec0003800000 */
[----:B------:R-:W-:Y:S02]  /*03f0*/  FSETP.GTU.FTZ.AND P0, PT, |R0|, +INF , PT ;  /* 0x7f8000000000780b */ /* 0x000fe40003f1c200 */
[----:B------:R-:W-:-:S04]  /*0400*/  FSETP.GTU.FTZ.AND P1, PT, |R3|, +INF , PT ;  /* 0x7f8000000300780b */ /* 0x000fc80003f3c200 */
[----:B------:R-:W-:-:S13]  /*0410*/  PLOP3.LUT P0, PT, P0, P1, PT, 0xf8, 0x8f ;  /* 0x00000000008f781c */ /* 0x000fda0000703f70 */
[----:B------:R-:W-:Y:S05]  /*0420*/  @P0 BRA `(.L_x_6) ;  /* 0x00000004004c0947 */ /* 0x000fea0003800000 */
[----:B------:R-:W-:-:S13]  /*0430*/  LOP3.LUT P0, RZ, R3, 0x7fffffff, R0, 0xc8, !PT ;  /* 0x7fffffff03ff7812 */ /* 0x000fda000780c800 */
[----:B------:R-:W-:Y:S05]  /*0440*/  @!P0 BRA `(.L_x_7) ;  /* 0x00000004003c8947 */ /* 0x000fea0003800000 */
[C---:B------:R-:W-:Y:S02]  /*0450*/  FSETP.NEU.FTZ.AND P2, PT, |R0|.reuse, +INF , PT ;  /* 0x7f8000000000780b */ /* 0x040fe40003f5d200 */
[----:B------:R-:W-:Y:S02]  /*0460*/  FSETP.NEU.FTZ.AND P1, PT, |R3|, +INF , PT ;  /* 0x7f8000000300780b */ /* 0x000fe40003f3d200 */
[----:B------:R-:W-:-:S11]  /*0470*/  FSETP.NEU.FTZ.AND P0, PT, |R0|, +INF , PT ;  /* 0x7f8000000000780b */ /* 0x000fd60003f1d200 */
[----:B------:R-:W-:Y:S05]  /*0480*/  @!P1 BRA !P2, `(.L_x_7) ;  /* 0x00000004002c9947 */ /* 0x000fea0005000000 */
[----:B------:R-:W-:-:S04]  /*0490*/  LOP3.LUT P2, RZ, R0, 0x7fffffff, RZ, 0xc0, !PT ;  /* 0x7fffffff00ff7812 */ /* 0x000fc8000784c0ff */
[----:B------:R-:W-:-:S13]  /*04a0*/  PLOP3.LUT P1, PT, P1, P2, PT, 0x2f, 0xf2 ;  /* 0x0000000000f2781c */ /* 0x000fda0000f24577 */
[----:B------:R-:W-:Y:S05]  /*04b0*/  @P1 BRA `(.L_x_8) ;  /* 0x0000000400181947 */ /* 0x000fea0003800000 */
[----:B------:R-:W-:-:S04]  /*04c0*/  LOP3.LUT P1, RZ, R3, 0x7fffffff, RZ, 0xc0, !PT ;  /* 0x7fffffff03ff7812 */ /* 0x000fc8000782c0ff */
[----:B------:R-:W-:-:S13]  /*04d0*/  PLOP3.LUT P0, PT, P0, P1, PT, 0x2f, 0xf2 ;  /* 0x0000000000f2781c */ /* 0x000fda0000702577 */
[----:B------:R-:W-:Y:S05]  /*04e0*/  @P0 BRA `(.L_x_9) ;  /* 0x0000000400000947 */ /* 0x000fea0003800000 */
[----:B------:R-:W-:Y:S02]  /*04f0*/  ISETP.GE.AND P0, PT, R12, RZ, PT ;  /* 0x000000ff0c00720c */ /* 0x000fe40003f06270 */
[----:B------:R-:W-:-:S11]  /*0500*/  ISETP.GE.AND P1, PT, R13, RZ, PT ;  /* 0x000000ff0d00720c */ /* 0x000fd60003f26270 */
[----:B------:R-:W-:Y:S02]  /*0510*/  @P0 IMAD.MOV.U32 R10, RZ, RZ, RZ ;  /* 0x000000ffff0a0224 */ /* 0x000fe400078e00ff */
[----:B------:R-:W-:Y:S01]  /*0520*/  @!P0 FFMA R0, R0, 1.84467440737095516160e+19, RZ ;  /* 0x5f80000000008823 */ /* 0x000fe200000000ff */
[----:B------:R-:W-:Y:S02]  /*0530*/  @!P0 IMAD.MOV.U32 R10, RZ, RZ, -0x40 ;  /* 0xffffffc0ff0a8424 */ /* 0x000fe400078e00ff */
[----:B------:R-:W-:Y:S02]  /*0540*/  @!P1 FFMA R3, R3, 1.84467440737095516160e+19, RZ ;  /* 0x5f80000003039823 */ /* 0x000fe400000000ff */
[----:B------:R-:W-:-:S07]  /*0550*/  @!P1 VIADD R10, R10, 0x40 ;  /* 0x000000400a0a9836 */ /* 0x000fce0000000000 */
.L_x_5:
[----:B------:R-:W-:Y:S01]  /*0560*/  LEA R12, R11, 0xc0800000, 0x17 ;  /* 0xc08000000b0c7811 */ /* 0x000fe200078eb8ff */
[----:B------:R-:W-:Y:S04]  /*0570*/  BSSY.RECONVERGENT B2, `(.L_x_10) ;  /* 0x0000036000027945 */ /* 0x000fe80003800200 */
[----:B------:R-:W-:Y:S02]  /*0580*/  IMAD.IADD R12, R3, 0x1, -R12 ;  /* 0x00000001030c7824 */ /* 0x000fe400078e0a0c */
[----:B------:R-:W-:Y:S02]  /*0590*/  VIADD R3, R14, 0xffffff81 ;  /* 0xffffff810e037836 */ /* 0x000fe40000000000 */
[----:B------:R-:W0:Y:S01]  /*05a0*/  MUFU.RCP R13, R12 ;  /* 0x0000000c000d7308 */ /* 0x000e220000001000 */
[----:B------:R-:W-:Y:S01]  /*05b0*/  FADD.FTZ R15, -R12, -RZ ;  /* 0x800000ff0c0f7221 */ /* 0x000fe20000010100 */
[C---:B------:R-:W-:Y:S01]  /*05c0*/  IMAD R0, R3.reuse, -0x800000, R0 ;  /* 0xff80000003007824 */ /* 0x040fe200078e0200 */
[----:B------:R-:W-:-:S05]  /*05d0*/  IADD3 R11, PT, PT, R3, 0x7f, -R11 ;  /* 0x0000007f030b7810 */ /* 0x000fca0007ffe80b */
[----:B------:R-:W-:Y:S02]  /*05e0*/  IMAD.IADD R11, R11, 0x1, R10 ;  /* 0x000000010b0b7824 */ /* 0x000fe400078e020a */
[----:B0-----:R-:W-:-:S04]  /*05f0*/  FFMA R14, R13, R15, 1 ;  /* 0x3f8000000d0e7423 */ /* 0x001fc8000000000f */
[----:B------:R-:W-:-:S04]  /*0600*/  FFMA R16, R13, R14, R13 ;  /* 0x0000000e0d107223 */ /* 0x000fc8000000000d */
[----:B------:R-:W-:-:S04]  /*0610*/  FFMA R13, R0, R16, RZ ;  /* 0x00000010000d7223 */ /* 0x000fc800000000ff */
[----:B------:R-:W-:-:S04]  /*0620*/  FFMA R14, R15, R13, R0 ;  /* 0x0000000d0f0e7223 */ /* 0x000fc80000000000 */
[----:B------:R-:W-:-:S04]  /*0630*/  FFMA R13, R16, R14, R13 ;  /* 0x0000000e100d7223 */ /* 0x000fc8000000000d */
[----:B------:R-:W-:-:S04]  /*0640*/  FFMA R14, R15, R13, R0 ;  /* 0x0000000d0f0e7223 */ /* 0x000fc80000000000 */
[----:B------:R-:W-:-:S05]  /*0650*/  FFMA R0, R16, R14, R13 ;  /* 0x0000000e10007223 */ /* 0x000fca000000000d */
[----:B------:R-:W-:-:S04]  /*0660*/  SHF.R.U32.HI R3, RZ, 0x17, R0 ;  /* 0x00000017ff037819 */ /* 0x000fc80000011600 */
[----:B------:R-:W-:-:S05]  /*0670*/  LOP3.LUT R3, R3, 0xff, RZ, 0xc0, !PT ;  /* 0x000000ff03037812 */ /* 0x000fca00078ec0ff */
[----:B------:R-:W-:-:S04]  /*0680*/  IMAD.IADD R15, R3, 0x1, R11 ;  /* 0x00000001030f7824 */ /* 0x000fc800078e020b */
[----:B------:R-:W-:-:S05]  /*0690*/  VIADD R3, R15, 0xffffffff ;  /* 0xffffffff0f037836 */ /* 0x000fca0000000000 */
[----:B------:R-:W-:-:S13]  /*06a0*/  ISETP.GE.U32.AND P0, PT, R3, 0xfe, PT ;  /* 0x000000fe0300780c */ /* 0x000fda0003f06070 */
[----:B------:R-:W-:Y:S05]  /*06b0*/  @!P0 BRA `(.L_x_11) ;  /* 0x0000000000808947 */ /* 0x000fea0003800000 */
[----:B------:R-:W-:-:S13]  /*06c0*/  ISETP.GT.AND P0, PT, R15, 0xfe, PT ;  /* 0x000000fe0f00780c */ /* 0x000fda0003f04270 */
[----:B------:R-:W-:Y:S05]  /*06d0*/  @P0 BRA `(.L_x_12) ;  /* 0x00000000006c0947 */ /* 0x000fea0003800000 */
[----:B------:R-:W-:-:S13]  /*06e0*/  ISETP.GE.AND P0, PT, R15, 0x1, PT ;  /* 0x000000010f00780c */ /* 0x000fda0003f06270 */
[----:B------:R-:W-:Y:S05]  /*06f0*/  @P0 BRA `(.L_x_13) ;  /* 0x0000000000740947 */ /* 0x000fea0003800000 */
[----:B------:R-:W-:Y:S02]  /*0700*/  ISETP.GE.AND P0, PT, R15, -0x18, PT ;  /* 0xffffffe80f00780c */ /* 0x000fe40003f06270 */
[----:B------:R-:W-:-:S11]  /*0710*/  LOP3.LUT R0, R0, 0x80000000, RZ, 0xc0, !PT ;  /* 0x8000000000007812 */ /* 0x000fd600078ec0ff */
[----:B------:R-:W-:Y:S05]  /*0720*/  @!P0 BRA `(.L_x_13) ;  /* 0x0000000000688947 */ /* 0x000fea0003800000 */
[CCC-:B------:R-:W-:Y:S01]  /*0730*/  FFMA.RZ R3, R16.reuse, R14.reuse, R13.reuse ;  /* 0x0000000e10037223 */ /* 0x1c0fe2000000c00d */
[C---:B------:R-:W-:Y:S02]  /*0740*/  VIADD R12, R15.reuse, 0x20 ;  /* 0x000000200f0c7836 */ /* 0x040fe40000000000 */
[CCC-:B------:R-:W-:Y:S01]  /*0750*/  FFMA.RM R10, R16.reuse, R14.reuse, R13.reuse ;  /* 0x0000000e100a7223 */ /* 0x1c0fe2000000400d */
[----:B------:R-:W-:Y:S02]  /*0760*/  ISETP.NE.AND P2, PT, R15, RZ, PT ;  /* 0x000000ff0f00720c */ /* 0x000fe40003f45270 */
[----:B------:R-:W-:Y:S01]  /*0770*/  LOP3.LUT R11, R3, 0x7fffff, RZ, 0xc0, !PT ;  /* 0x007fffff030b7812 */ /* 0x000fe200078ec0ff */
[----:B------:R-:W-:Y:S01]  /*0780*/  FFMA.RP R3, R16, R14, R13 ;  /* 0x0000000e10037223 */ /* 0x000fe2000000800d */
[----:B------:R-:W-:Y:S01]  /*0790*/  IMAD.MOV R13, RZ, RZ, -R15 ;  /* 0x000000ffff0d7224 */ /* 0x000fe200078e0a0f */
[----:B------:R-:W-:Y:S02]  /*07a0*/  ISETP.NE.AND P1, PT, R15, RZ, PT ;  /* 0x000000ff0f00720c */ /* 0x000fe40003f25270 */
[----:B------:R-:W-:-:S02]  /*07b0*/  LOP3.LUT R11, R11, 0x800000, RZ, 0xfc, !PT ;  /* 0x008000000b0b7812 */ /* 0x000fc400078efcff */
[----:B------:R-:W-:Y:S02]  /*07c0*/  FSETP.NEU.FTZ.AND P0, PT, R3, R10, PT ;  /* 0x0000000a0300720b */ /* 0x000fe40003f1d000 */
[----:B------:R-:W-:Y:S02]  /*07d0*/  SHF.L.U32 R12, R11, R12, RZ ;  /* 0x0000000c0b0c7219 */ /* 0x000fe400000006ff */
[----:B------:R-:W-:Y:S02]  /*07e0*/  SEL R10, R13, RZ, P2 ;  /* 0x000000ff0d0a7207 */ /* 0x000fe40001000000 */
[----:B------:R-:W-:Y:S02]  /*07f0*/  ISETP.NE.AND P1, PT, R12, RZ, P1 ;  /* 0x000000ff0c00720c */ /* 0x000fe40000f25270 */
[----:B------:R-:W-:Y:S02]  /*0800*/  SHF.R.U32.HI R10, RZ, R10, R11 ;  /* 0x0000000aff0a7219 */ /* 0x000fe4000001160b */
[----:B------:R-:W-:-:S02]  /*0810*/  PLOP3.LUT P0, PT, P0, P1, PT, 0xf8, 0x8f ;  /* 0x00000000008f781c */ /* 0x000fc40000703f70 */
[----:B------:R-:W-:Y:S02]  /*0820*/  SHF.R.U32.HI R12, RZ, 0x1, R10 ;  /* 0x00000001ff0c7819 */ /* 0x000fe4000001160a */
[----:B------:R-:W-:-:S04]  /*0830*/  SEL R3, RZ, 0x1, !P0 ;  /* 0x00000001ff037807 */ /* 0x000fc80004000000 */
[----:B------:R-:W-:-:S04]  /*0840*/  LOP3.LUT R3, R3, 0x1, R12, 0xf8, !PT ;  /* 0x0000000103037812 */ /* 0x000fc800078ef80c */
[----:B------:R-:W-:-:S05]  /*0850*/  LOP3.LUT R3, R3, R10, RZ, 0xc0, !PT ;  /* 0x0000000a03037212 */ /* 0x000fca00078ec0ff */
[----:B------:R-:W-:-:S05]  /*0860*/  IMAD.IADD R3, R12, 0x1, R3 ;  /* 0x000000010c037824 */ /* 0x000fca00078e0203 */
[----:B------:R-:W-:Y:S01]  /*0870*/  LOP3.LUT R0, R3, R0, RZ, 0xfc, !PT ;  /* 0x0000000003007212 */ /* 0x000fe200078efcff */
[----:B------:R-:W-:Y:S06]  /*0880*/  BRA `(.L_x_13) ;  /* 0x0000000000107947 */ /* 0x000fec0003800000 */
.L_x_12:
[----:B------:R-:W-:-:S04]  /*0890*/  LOP3.LUT R0, R0, 0x80000000, RZ, 0xc0, !PT ;  /* 0x8000000000007812 */ /* 0x000fc800078ec0ff */
[----:B------:R-:W-:Y:S01]  /*08a0*/  LOP3.LUT R0, R0, 0x7f800000, RZ, 0xfc, !PT ;  /* 0x7f80000000007812 */ /* 0x000fe200078efcff */
[----:B------:R-:W-:Y:S06]  /*08b0*/  BRA `(.L_x_13) ;  /* 0x0000000000047947 */ /* 0x000fec0003800000 */
.L_x_11:
[----:B------:R-:W-:-:S07]  /*08c0*/  IMAD R0, R11, 0x800000, R0 ;  /* 0x008000000b007824 */ /* 0x000fce00078e0200 */
.L_x_13:
[----:B------:R-:W-:Y:S05]  /*08d0*/  BSYNC.RECONVERGENT B2 ;  /* 0x0000000000027941 */ /* 0x000fea0003800200 */
.L_x_10:
[----:B------:R-:W-:Y:S05]  /*08e0*/  BRA `(.L_x_14) ;  /* 0x0000000000207947 */ /* 0x000fea0003800000 */
.L_x_9:
[----:B------:R-:W-:-:S04]  /*08f0*/  LOP3.LUT R0, R3, 0x80000000, R0, 0x48, !PT ;  /* 0x8000000003007812 */ /* 0x000fc800078e4800 */
[----:B------:R-:W-:Y:S01]  /*0900*/  LOP3.LUT R0, R0, 0x7f800000, RZ, 0xfc, !PT ;  /* 0x7f80000000007812 */ /* 0x000fe200078efcff */
[----:B------:R-:W-:Y:S06]  /*0910*/  BRA `(.L_x_14) ;  /* 0x0000000000147947 */ /* 0x000fec0003800000 */
.L_x_8:
[----:B------:R-:W-:Y:S01]  /*0920*/  LOP3.LUT R0, R3, 0x80000000, R0, 0x48, !PT ;  /* 0x8000000003007812 */ /* 0x000fe200078e4800 */
[----:B------:R-:W-:Y:S06]  /*0930*/  BRA `(.L_x_14) ;  /* 0x00000000000c7947 */ /* 0x000fec0003800000 */
.L_x_7:
[----:B------:R-:W0:Y:S01]  /*0940*/  MUFU.RSQ R0, -QNAN ;  /* 0xffc0000000007908 */ /* 0x000e220000001400 */
[----:B------:R-:W-:Y:S05]  /*0950*/  BRA `(.L_x_14) ;  /* 0x0000000000047947 */ /* 0x000fea0003800000 */
.L_x_6:
[----:B------:R-:W-:-:S07]  /*0960*/  FADD.FTZ R0, R0, R3 ;  /* 0x0000000300007221 */ /* 0x000fce0000010000 */
.L_x_14:
[----:B------:R-:W-:Y:S05]  /*0970*/  BSYNC.RECONVERGENT B1 ;  /* 0x0000000000017941 */ /* 0x000fea0003800200 */
.L_x_4:
[----:B------:R-:W-:-:S04]  /*0980*/  IMAD.MOV.U32 R3, RZ, RZ, 0x0 ;  /* 0x00000000ff037424 */ /* 0x000fc800078e00ff */
[----:B0-----:R-:W-:Y:S05]  /*0990*/  RET.REL.NODEC R2 `(_Z16update_centroidsPfPKfPKiii) ;  /* 0xfffffff402987950 */ /* 0x001fea0003c3ffff */
.L_x_15:
[----:B------:R-:W-:-:S00]  /*09a0*/  BRA `(.L_x_15) ;  /* 0xfffffffc00fc7947 */ /* 0x000fc0000383ffff */
[----:B------:R-:W-:-:S00]  /*09b0*/  NOP ;  /* 0x0000000000007918 */ /* 0x000fc00000000000 */
        /* <DEDUP_REMOVED lines=12> */
.L_x_28:


//--------------------- .text._Z13sum_and_countPKfS0_PfPiiii --------------------------
	.section	.text._Z13sum_and_countPKfS0_PfPiiii,"ax",@progbits
	.align	128
.text._Z13sum_and_countPKfS0_PfPiiii:
        .type           _Z13sum_and_countPKfS0_PfPiiii,@function
        .size           _Z13sum_and_countPKfS0_PfPiiii,(.L_x_30 - _Z13sum_and_countPKfS0_PfPiiii)
        .other          _Z13sum_and_countPKfS0_PfPiiii,@"STO_CUDA_ENTRY STV_DEFAULT"
_Z13sum_and_countPKfS0_PfPiiii:
[----:B------:R-:W-:Y:S01]  /*0000*/  LDC R1, c[0x0][0x37c] ;  /* 0x0000df00ff017b82 */ /* 0x000fe20000000800 */
[----:B------:R-:W0:Y:S07]  /*0010*/  S2R R10, SR_TID.X ;  /* 0x00000000000a7919 */ /* 0x000e2e0000002100 */
[----:B------:R-:W1:Y:S01]  /*0020*/  LDC R11, c[0x0][0x3a4] ;  /* 0x0000e900ff0b7b82 */ /* 0x000e620000000800 */
[----:B------:R-:W1:Y:S01]  /*0030*/  LDCU UR7, c[0x0][0x3a8] ;  /* 0x00007500ff0777ac */ /* 0x000e620008000800 */
[----:B------:R-:W2:Y:S01]  /*0040*/  LDCU.64 UR8, c[0x0][0x358] ;  /* 0x00006b00ff0877ac */ /* 0x000ea20008000a00 */
[----:B------:R-:W3:Y:S05]  /*0050*/  S2R R0, SR_CgaCtaId ;  /* 0x0000000000007919 */ /* 0x000eea0000008800 */
[----:B------:R-:W4:Y:S01]  /*0060*/  S2UR UR4, SR_CTAID.X ;  /* 0x00000000000479c3 */ /* 0x000f220000002500 */
[----:B------:R-:W5:Y:S01]  /*0070*/  LDCU UR5, c[0x0][0x3a0] ;  /* 0x00007400ff0577ac */ /* 0x000f620008000800 */
[----:B-1----:R-:W-:-:S05]  /*0080*/  IMAD R7, R11, UR7, RZ ;  /* 0x000000070b077c24 */ /* 0x002fca000f8e02ff */
[----:B0-----:R-:W-:-:S13]  /*0090*/  ISETP.GE.AND P0, PT, R10, R7, PT ;  /* 0x000000070a00720c */ /* 0x001fda0003f06270 */
[----:B------:R-:W0:Y:S02]  /*00a0*/  @!P0 LDC.64 R2, c[0x0][0x388] ;  /* 0x0000e200ff028b82 */ /* 0x000e240000000a00 */
[----:B0-----:R-:W-:-:S06]  /*00b0*/  @!P0 IMAD.WIDE.U32 R2, R10, 0x4, R2 ;  /* 0x000000040a028825 */ /* 0x001fcc00078e0002 */
[----:B--2---:R-:W2:Y:S01]  /*00c0*/  @!P0 LDG.E R2, desc[UR8][R2.64] ;  /* 0x0000000802028981 */ /* 0x004ea2000c1e1900 */
[----:B------:R-:W4:Y:S01]  /*00d0*/  LDC R13, c[0x0][0x360] ;  /* 0x0000d800ff0d7b82 */ /* 0x000f220000000800 */
[----:B------:R-:W-:Y:S01]  /*00e0*/  MOV R9, 0x400 ;  /* 0x0000040000097802 */ /* 0x000fe20000000f00 */
[----:B------:R-:W-:Y:S01]  /*00f0*/  BSSY.RECONVERGENT B0, `(.L_x_16) ;  /* 0x00000cf000007945 */ /* 0x000fe20003800200 */
[----:B------:R-:W-:Y:S02]  /*0100*/  ISETP.GE.AND P1, PT, R10, UR7, PT ;  /* 0x000000070a007c0c */ /* 0x000fe4000bf26270 */
[----:B---3--:R-:W-:-:S04]  /*0110*/  LEA R9, R0, R9, 0x18 ;  /* 0x0000000900097211 */ /* 0x008fc800078ec0ff */
[CC--:B------:R-:W-:Y:S02]  /*0120*/  LEA R8, R7.reuse, R9.reuse, 0x2 ;  /* 0x0000000907087211 */ /* 0x0c0fe400078e10ff */
[C---:B------:R-:W-:Y:S02]  /*0130*/  @!P0 LEA R5, R10.reuse, R9, 0x2 ;  /* 0x000000090a058211 */ /* 0x040fe400078e10ff */
[-C--:B------:R-:W-:Y:S02]  /*0140*/  LEA R7, R7, R8.reuse, 0x2 ;  /* 0x0000000807077211 */ /* 0x080fe400078e10ff */
[----:B------:R-:W-:-:S03]  /*0150*/  LEA R4, R10, R8, 0x2 ;  /* 0x000000080a047211 */ /* 0x000fc600078e10ff */
[----:B------:R-:W-:Y:S02]  /*0160*/  IMAD R6, R10, 0x4, R7 ;  /* 0x000000040a067824 */ /* 0x000fe400078e0207 */
[----:B----4-:R-:W-:-:S05]  /*0170*/  IMAD R0, R13, UR4, R10 ;  /* 0x000000040d007c24 */ /* 0x010fca000f8e020a */
[----:B-----5:R-:W-:Y:S01]  /*0180*/  ISETP.GE.AND P2, PT, R0, UR5, PT ;  /* 0x0000000500007c0c */ /* 0x020fe2000bf46270 */
[----:B--2---:R0:W-:Y:S04]  /*0190*/  @!P0 STS [R5], R2 ;  /* 0x0000000205008388 */ /* 0x0041e80000000800 */
[----:B------:R0:W-:Y:S04]  /*01a0*/  @!P1 STS [R6], RZ ;  /* 0x000000ff06009388 */ /* 0x0001e80000000800 */
[----:B------:R0:W-:Y:S01]  /*01b0*/  @!P0 STS [R4], RZ ;  /* 0x000000ff04008388 */ /* 0x0001e20000000800 */
[----:B------:R-:W-:Y:S06]  /*01c0*/  BAR.SYNC.DEFER_BLOCKING 0x0 ;  /* 0x0000000000007b1d */ /* 0x000fec0000010000 */
[----:B------:R-:W-:Y:S05]  /*01d0*/  @P2 BRA `(.L_x_17) ;  /* 0x0000000c00002947 */ /* 0x000fea0003800000 */
[----:B------:R-:W1:Y:S01]  /*01e0*/  LDC.64 R14, c[0x0][0x380] ;  /* 0x0000e000ff0e7b82 */ /* 0x000e620000000a00 */
[----:B------:R-:W-:Y:S01]  /*01f0*/  IMAD R3, R0, R11, RZ ;  /* 0x0000000b00037224 */ /* 0x000fe200078e02ff */
[----:B------:R-:W2:Y:S03]  /*0200*/  LDS.64 R12, [R9] ;  /* 0x00000000090c7984 */ /* 0x000ea60000000a00 */
[----:B-1----:R-:W-:-:S05]  /*0210*/  IMAD.WIDE R14, R3, 0x4, R14 ;  /* 0x00000004030e7825 */ /* 0x002fca00078e020e */
[----:B0-----:R-:W2:Y:S04]  /*0220*/  LDG.E R5, desc[UR8][R14.64] ;  /* 0x000000080e057981 */ /* 0x001ea8000c1e1900 */
[----:B------:R-:W3:Y:S01]  /*0230*/  LDG.E R3, desc[UR8][R14.64+0x4] ;  /* 0x000004080e037981 */ /* 0x000ee2000c1e1900 */
[----:B------:R-:W-:Y:S01]  /*0240*/  UISETP.GE.AND UP0, UPT, UR7, 0x2, UPT ;  /* 0x000000020700788c */ /* 0x000fe2000bf06270 */
[----:B--2---:R-:W-:Y:S01]  /*0250*/  FADD R0, R5, -R12 ;  /* 0x8000000c05007221 */ /* 0x004fe20000000000 */
[----:B------:R-:W-:Y:S02]  /*0260*/  HFMA2 R12, -RZ, RZ, 0, 0 ;  /* 0x00000000ff0c7431 */ /* 0x000fe400000001ff */
[----:B---3--:R-:W-:-:S04]  /*0270*/  FADD R13, R3, -R13 ;  /* 0x8000000d030d7221 */ /* 0x008fc80000000000 */
[----:B------:R-:W-:Y:S01]  /*0280*/  FADD R13, |R0|, |R13| ;  /* 0x4000000d000d7221 */ /* 0x000fe20000000200 */
[----:B------:R-:W-:Y:S06]  /*0290*/  BRA.U !UP0, `(.L_x_18) ;  /* 0x0000000908987547 */ /* 0x000fec000b800000 */
[----:B------:R-:W-:Y:S01]  /*02a0*/  UIADD3 UR5, UPT, UPT, UR7, -0x2, URZ ;  /* 0xfffffffe07057890 */ /* 0x000fe2000fffe0ff */
[----:B------:R-:W-:Y:S01]  /*02b0*/  MOV R12, RZ ;  /* 0x000000ff000c7202 */ /* 0x000fe20000000f00 */
[----:B------:R-:W-:Y:S01]  /*02c0*/  UIADD3 UR4, UPT, UPT, UR7, -0x1, URZ ;  /* 0xffffffff07047890 */ /* 0x000fe2000fffe0ff */
[----:B------:R-:W-:Y:S01]  /*02d0*/  IMAD.MOV.U32 R0, RZ, RZ, 0x1 ;  /* 0x00000001ff007424 */ /* 0x000fe200078e00ff */
[----:B------:R-:W-:Y:S02]  /*02e0*/  UISETP.GE.U32.AND UP0, UPT, UR5, 0x7, UPT ;  /* 0x000000070500788c */ /* 0x000fe4000bf06070 */
[----:B------:R-:W-:-:S07]  /*02f0*/  ULOP3.LUT UR6, UR4, 0x7, URZ, 0xc0, !UPT ;  /* 0x0000000704067892 */ /* 0x000fce000f8ec0ff */
[----:B------:R-:W-:Y:S05]  /*0300*/  BRA.U !UP0, `(.L_x_19) ;  /* 0x0000000508407547 */ /* 0x000fea000b800000 */
[----:B------:R-:W-:Y:S01]  /*0310*/  HFMA2 R12, -RZ, RZ, 0, 0 ;  /* 0x00000000ff0c7431 */ /* 0x000fe200000001ff */
[----:B------:R-:W-:Y:S01]  /*0320*/  LEA R2, R11, R9, 0x2 ;  /* 0x000000090b027211 */ /* 0x000fe200078e10ff */
[----:B------:R-:W-:Y:S01]  /*0330*/  ULOP3.LUT UR5, UR4, 0xfffffff8, URZ, 0xc0, !UPT ;  /* 0xfffffff804057892 */ /* 0x000fe2000f8ec0ff */
[----:B------:R-:W-:-:S11]  /*0340*/  MOV R0, RZ ;  /* 0x000000ff00007202 */ /* 0x000fd60000000f00 */
.L_x_20:
[----:B------:R-:W0:Y:S01]  /*0350*/  LDS R14, [R2] ;  /* 0x00000000020e7984 */ /* 0x000e220000000800 */
[----:B------:R-:W-:-:S03]  /*0360*/  IMAD R19, R11, 0x4, R2 ;  /* 0x000000040b137824 */ /* 0x000fc600078e0202 */
[----:B------:R1:W2:Y:S02]  /*0370*/  LDS R16, [R2+0x4] ;  /* 0x0000040002107984 */ /* 0x0002a40000000800 */
[C---:B------:R-:W-:Y:S02]  /*0380*/  LEA R21, R11.reuse, R19, 0x2 ;  /* 0x000000130b157211 */ /* 0x040fe400078e10ff */
[----:B------:R-:W3:Y:S02]  /*0390*/  LDS R28, [R19] ;  /* 0x00000000131c7984 */ /* 0x000ee40000000800 */
[C---:B------:R-:W-:Y:S02]  /*03a0*/  LEA R23, R11.reuse, R21, 0x2 ;  /* 0x000000150b177211 */ /* 0x040fe400078e10ff */
[----:B------:R3:W4:Y:S01]  /*03b0*/  LDS R26, [R19+0x4] ;  /* 0x00000400131a7984 */ /* 0x0007220000000800 */
[C---:B-1----:R-:W-:Y:S02]  /*03c0*/  LEA R2, R11.reuse, R2, 0x5 ;  /* 0x000000020b027211 */ /* 0x042fe400078e28ff */
[C---:B------:R-:W-:Y:S01]  /*03d0*/  LEA R25, R11.reuse, R23, 0x2 ;  /* 0x000000170b197211 */ /* 0x040fe200078e10ff */
[----:B------:R-:W1:Y:S04]  /*03e0*/  LDS R18, [R21] ;  /* 0x0000000015127984 */ /* 0x000e680000000800 */
[----:B------:R4:W-:Y:S01]  /*03f0*/  LDS R20, [R21+0x4] ;  /* 0x0000040015147984 */ /* 0x0009e20000000800 */
[----:B------:R-:W-:-:S03]  /*0400*/  IMAD R27, R11, 0x4, R25 ;  /* 0x000000040b1b7824 */ /* 0x000fc600078e0219 */
[----:B------:R-:W5:Y:S04]  /*0410*/  LDS R22, [R23] ;  /* 0x0000000017167984 */ /* 0x000f680000000800 */
[----:B------:R-:W5:Y:S01]  /*0420*/  LDS R24, [R23+0x4] ;  /* 0x0000040017187984 */ /* 0x000f620000000800 */
[----:B0-----:R-:W-:-:S03]  /*0430*/  FADD R15, R5, -R14 ;  /* 0x8000000e050f7221 */ /* 0x001fc60000000000 */
[----:B------:R-:W0:Y:S01]  /*0440*/  LDS R14, [R25] ;  /* 0x00000000190e7984 */ /* 0x000e220000000800 */
[----:B--2---:R-:W-:-:S03]  /*0450*/  FADD R17, R3, -R16 ;  /* 0x8000001003117221 */ /* 0x004fc60000000000 */
[----:B------:R2:W0:Y:S01]  /*0460*/  LDS R16, [R25+0x4] ;  /* 0x0000040019107984 */ /* 0x0004220000000800 */
[----:B------:R-:W-:Y:S01]  /*0470*/  FADD R17, |R15|, |R17| ;  /* 0x400000110f117221 */ /* 0x000fe20000000200 */
[----:B---3--:R-:W-:Y:S01]  /*0480*/  FADD R19, R5, -R28 ;  /* 0x8000001c05137221 */ /* 0x008fe20000000000 */
[----:B------:R-:W-:Y:S01]  /*0490*/  LEA R15, R11, R27, 0x2 ;  /* 0x0000001b0b0f7211 */ /* 0x000fe200078e10ff */
[----:B------:R-:W3:Y:S01]  /*04a0*/  LDS R28, [R27+0x4] ;  /* 0x000004001b1c7984 */ /* 0x000ee20000000800 */
[----:B----4-:R-:W-:Y:S01]  /*04b0*/  FADD R21, R3, -R26 ;  /* 0x8000001a03157221 */ /* 0x010fe20000000000 */
[-C--:B------:R-:W-:Y:S02]  /*04c0*/  FSETP.GEU.AND P6, PT, R17, R13.reuse, PT ;  /* 0x0000000d1100720b */ /* 0x080fe40003fce000 */
[----:B------:R-:W4:Y:S01]  /*04d0*/  LDS R26, [R27] ;  /* 0x000000001b1a7984 */ /* 0x000f220000000800 */
[----:B------:R-:W-:Y:S01]  /*04e0*/  FADD R21, |R19|, |R21| ;  /* 0x4000001513157221 */ /* 0x000fe20000000200 */
[----:B------:R-:W-:Y:S01]  /*04f0*/  FSEL R19, R17, R13, !P6 ;  /* 0x0000000d11137208 */ /* 0x000fe20007000000 */
[----:B-1----:R-:W-:Y:S01]  /*0500*/  FADD R18, R5, -R18 ;  /* 0x8000001205127221 */ /* 0x002fe20000000000 */
[----:B------:R-:W1:Y:S01]  /*0510*/  LDS R13, [R15] ;  /* 0x000000000f0d7984 */ /* 0x000e620000000800 */
[----:B--2---:R-:W-:-:S02]  /*0520*/  LEA R25, R11, R15, 0x2 ;  /* 0x0000000f0b197211 */ /* 0x004fc400078e10ff */
[-C--:B------:R-:W-:Y:S01]  /*0530*/  FSETP.GEU.AND P2, PT, R21, R19.reuse, PT ;  /* 0x000000131500720b */ /* 0x080fe20003f4e000 */
[----:B------:R2:W1:Y:S01]  /*0540*/  LDS R17, [R15+0x4] ;  /* 0x000004000f117984 */ /* 0x0004620000000800 */
[----:B-----5:R-:W-:Y:S02]  /*0550*/  FADD R22, R5, -R22 ;  /* 0x8000001605167221 */ /* 0x020fe40000000000 */
[----:B------:R-:W-:Y:S01]  /*0560*/  FSEL R19, R21, R19, !P2 ;  /* 0x0000001315137208 */ /* 0x000fe20005000000 */
[C---:B------:R-:W-:Y:S01]  /*0570*/  FADD R21, R3.reuse, -R20 ;  /* 0x8000001403157221 */ /* 0x040fe20000000000 */
[----:B------:R-:W-:Y:S01]  /*0580*/  FADD R23, R3, -R24 ;  /* 0x8000001803177221 */ /* 0x000fe20000000000 */
[----:B------:R-:W5:Y:S01]  /*0590*/  LDS R20, [R25+0x4] ;  /* 0x0000040019147984 */ /* 0x000f620000000800 */
[----:B------:R-:W-:Y:S01]  /*05a0*/  @!P6 IADD3 R12, PT, PT, R0, 0x1, RZ ;  /* 0x00000001000ce810 */ /* 0x000fe20007ffe0ff */
[----:B------:R-:W-:Y:S01]  /*05b0*/  FADD R21, |R18|, |R21| ;  /* 0x4000001512157221 */ /* 0x000fe20000000200 */
[----:B------:R-:W-:Y:S01]  /*05c0*/  FADD R22, |R22|, |R23| ;  /* 0x4000001716167221 */ /* 0x000fe20000000200 */
[----:B------:R-:W5:Y:S02]  /*05d0*/  LDS R18, [R25] ;  /* 0x0000000019127984 */ /* 0x000f640000000800 */
[----:B------:R-:W-:Y:S01]  /*05e0*/  @!P2 VIADD R12, R0, 0x2 ;  /* 0x00000002000ca836 */ /* 0x000fe20000000000 */
[----:B------:R-:W-:-:S04]  /*05f0*/  FSETP.GEU.AND P3, PT, R21, R19, PT ;  /* 0x000000131500720b */ /* 0x000fc80003f6e000 */
[----:B------:R-:W-:Y:S01]  /*0600*/  FSEL R19, R21, R19, !P3 ;  /* 0x0000001315137208 */ /* 0x000fe20005800000 */
[----:B0-----:R-:W-:-:S03]  /*0610*/  FADD R14, R5, -R14 ;  /* 0x8000000e050e7221 */ /* 0x001fc60000000000 */
[----:B------:R-:W-:Y:S01]  /*0620*/  FSETP.GEU.AND P4, PT, R22, R19, PT ;  /* 0x000000131600720b */ /* 0x000fe20003f8e000 */
[----:B--2---:R-:W-:-:S03]  /*0630*/  FADD R15, R3, -R16 ;  /* 0x80000010030f7221 */ /* 0x004fc60000000000 */
[----:B------:R-:W-:Y:S01]  /*0640*/  FSEL R19, R22, R19, !P4 ;  /* 0x0000001316137208 */ /* 0x000fe20006000000 */
[----:B------:R-:W-:Y:S01]  /*0650*/  FADD R14, |R14|, |R15| ;  /* 0x4000000f0e0e7221 */ /* 0x000fe20000000200 */
[----:B---3--:R-:W-:Y:S01]  /*0660*/  FADD R15, R3, -R28 ;  /* 0x8000001c030f7221 */ /* 0x008fe20000000000 */
[----:B------:R-:W-:Y:S01]  /*0670*/  @!P3 IADD3 R12, PT, PT, R0, 0x3, RZ ;  /* 0x00000003000cb810 */ /* 0x000fe20007ffe0ff */
[----:B----4-:R-:W-:Y:S02]  /*0680*/  FADD R26, R5, -R26 ;  /* 0x8000001a051a7221 */ /* 0x010fe40000000000 */
[----:B------:R-:W-:-:S03]  /*0690*/  FSETP.GEU.AND P5, PT, R14, R19, PT ;  /* 0x000000130e00720b */ /* 0x000fc60003fae000 */
[----:B------:R-:W-:Y:S01]  /*06a0*/  @!P4 IADD3 R12, PT, PT, R0, 0x4, RZ ;  /* 0x00000004000cc810 */ /* 0x000fe20007ffe0ff */
[----:B------:R-:W-:Y:S01]  /*06b0*/  FADD R15, |R26|, |R15| ;  /* 0x4000000f1a0f7221 */ /* 0x000fe20000000200 */
[----:B------:R-:W-:Y:S01]  /*06c0*/  FSEL R14, R14, R19, !P5 ;  /* 0x000000130e0e7208 */ /* 0x000fe20006800000 */
[----:B-1----:R-:W-:Y:S01]  /*06d0*/  FADD R13, R5, -R13 ;  /* 0x8000000d050d7221 */ /* 0x002fe20000000000 */
[----:B------:R-:W-:Y:S02]  /*06e0*/  FADD R16, R3, -R17 ;  /* 0x8000001103107221 */ /* 0x000fe40000000000 */
[-C--:B------:R-:W-:Y:S02]  /*06f0*/  FSETP.GEU.AND P6, PT, R15, R14.reuse, PT ;  /* 0x0000000e0f00720b */ /* 0x080fe40003fce000 */
[----:B------:R-:W-:Y:S02]  /*0700*/  FADD R13, |R13|, |R16| ;  /* 0x400000100d0d7221 */ /* 0x000fe40000000200 */
[----:B------:R-:W-:Y:S01]  /*0710*/  FSEL R14, R15, R14, !P6 ;  /* 0x0000000e0f0e7208 */ /* 0x000fe20007000000 */
[----:B-----5:R-:W-:Y:S01]  /*0720*/  FADD R15, R3, -R20 ;  /* 0x80000014030f7221 */ /* 0x020fe20000000000 */
[----:B------:R-:W-:-:S02]  /*0730*/  @!P5 IADD3 R12, PT, PT, R0, 0x5, RZ ;  /* 0x00000005000cd810 */ /* 0x000fc40007ffe0ff */
[----:B------:R-:W-:Y:S01]  /*0740*/  FSETP.GEU.AND P2, PT, R13, R14, PT ;  /* 0x0000000e0d00720b */ /* 0x000fe20003f4e000 */
[----:B------:R-:W-:-:S03]  /*0750*/  FADD R18, R5, -R18 ;  /* 0x8000001205127221 */ /* 0x000fc60000000000 */
[----:B------:R-:W-:Y:S01]  /*0760*/  FSEL R13, R13, R14, !P2 ;  /* 0x0000000e0d0d7208 */ /* 0x000fe20005000000 */
[----:B------:R-:W-:Y:S02]  /*0770*/  @!P6 VIADD R12, R0, 0x6 ;  /* 0x00000006000ce836 */ /* 0x000fe40000000000 */
[----:B------:R-:W-:-:S06]  /*0780*/  FADD R18, |R18|, |R15| ;  /* 0x4000000f12127221 */ /* 0x000fcc0000000200 */
[C---:B------:R-:W-:Y:S02]  /*0790*/  @!P2 IADD3 R12, PT, PT, R0.reuse, 0x7, RZ ;  /* 0x00000007000ca810 */ /* 0x040fe40007ffe0ff */
[----:B------:R-:W-:Y:S02]  /*07a0*/  IADD3 R0, PT, PT, R0, 0x8, RZ ;  /* 0x0000000800007810 */ /* 0x000fe40007ffe0ff */
[-C--:B------:R-:W-:Y:S02]  /*07b0*/  FSETP.GEU.AND P2, PT, R18, R13.reuse, PT ;  /* 0x0000000d1200720b */ /* 0x080fe40003f4e000 */
[----:B------:R-:W-:Y:S02]  /*07c0*/  ISETP.NE.AND P3, PT, R0, UR5, PT ;  /* 0x0000000500007c0c */ /* 0x000fe4000bf65270 */
[----:B------:R-:W-:Y:S02]  /*07d0*/  FSEL R13, R18, R13, !P2 ;  /* 0x0000000d120d7208 */ /* 0x000fe40005000000 */
[----:B------:R-:W-:-:S09]  /*07e0*/  SEL R12, R0, R12, !P2 ;  /* 0x0000000c000c7207 */ /* 0x000fd20005000000 */
[----:B------:R-:W-:Y:S05]  /*07f0*/  @P3 BRA `(.L_x_20) ;  /* 0xfffffff800d43947 */ /* 0x000fea000383ffff */
[----:B------:R-:W-:-:S07]  /*0800*/  VIADD R0, R0, 0x1 ;  /* 0x0000000100007836 */ /* 0x000fce0000000000 */
.L_x_19:
[----:B------:R-:W-:-:S09]  /*0810*/  UISETP.NE.AND UP0, UPT, UR6, URZ, UPT ;  /* 0x000000ff0600728c */ /* 0x000fd2000bf05270 */
[----:B------:R-:W-:Y:S05]  /*0820*/  BRA.U !UP0, `(.L_x_18) ;  /* 0x0000000508347547 */ /* 0x000fea000b800000 */
[----:B------:R-:W-:Y:S02]  /*0830*/  UISETP.GE.U32.AND UP0, UPT, UR6, 0x4, UPT ;  /* 0x000000040600788c */ /* 0x000fe4000bf06070 */
[----:B------:R-:W-:-:S04]  /*0840*/  ULOP3.LUT UR5, UR4, 0x3, URZ, 0xc0, !UPT ;  /* 0x0000000304057892 */ /* 0x000fc8000f8ec0ff */
[----:B------:R-:W-:-:S03]  /*0850*/  UISETP.NE.AND UP1, UPT, UR5, URZ, UPT ;  /* 0x000000ff0500728c */ /* 0x000fc6000bf25270 */
[----:B------:R-:W-:Y:S08]  /*0860*/  BRA.U !UP0, `(.L_x_21) ;  /* 0x0000000108987547 */ /* 0x000ff0000b800000 */
[----:B------:R-:W-:-:S05]  /*0870*/  IMAD R2, R0, R11, RZ ;  /* 0x0000000b00027224 */ /* 0x000fca00078e02ff */
[----:B------:R-:W-:-:S04]  /*0880*/  LEA R18, R2, R9, 0x2 ;  /* 0x0000000902127211 */ /* 0x000fc800078e10ff */
[C---:B------:R-:W-:Y:S01]  /*0890*/  LEA R24, R11.reuse, R18, 0x2 ;  /* 0x000000120b187211 */ /* 0x040fe200078e10ff */
[----:B------:R-:W0:Y:S03]  /*08a0*/  LDS R20, [R18] ;  /* 0x0000000012147984 */ /* 0x000e260000000800 */
[C---:B------:R-:W-:Y:S01]  /*08b0*/  LEA R17, R11.reuse, R24, 0x2 ;  /* 0x000000180b117211 */ /* 0x040fe200078e10ff */
[----:B------:R-:W1:Y:S04]  /*08c0*/  LDS R22, [R18+0x4] ;  /* 0x0000040012167984 */ /* 0x000e680000000800 */
[----:B------:R-:W2:Y:S01]  /*08d0*/  LDS R26, [R24] ;  /* 0x00000000181a7984 */ /* 0x000ea20000000800 */
[----:B------:R-:W-:-:S03]  /*08e0*/  IMAD R21, R11, 0x4, R17 ;  /* 0x000000040b157824 */ /* 0x000fc600078e0211 */
[----:B------:R-:W3:Y:S04]  /*08f0*/  LDS R28, [R24+0x4] ;  /* 0x00000400181c7984 */ /* 0x000ee80000000800 */
[----:B------:R-:W4:Y:S04]  /*0900*/  LDS R19, [R17] ;  /* 0x0000000011137984 */ /* 0x000f280000000800 */
[----:B------:R-:W5:Y:S04]  /*0910*/  LDS R16, [R17+0x4] ;  /* 0x0000040011107984 */ /* 0x000f680000000800 */
[----:B------:R-:W5:Y:S04]  /*0920*/  LDS R2, [R21] ;  /* 0x0000000015027984 */ /* 0x000f680000000800 */
[----:B------:R-:W5:Y:S01]  /*0930*/  LDS R14, [R21+0x4] ;  /* 0x00000400150e7984 */ /* 0x000f620000000800 */
[----:B0-----:R-:W-:Y:S01]  /*0940*/  FADD R20, R5, -R20 ;  /* 0x8000001405147221 */ /* 0x001fe20000000000 */
[----:B-1----:R-:W-:-:S04]  /*0950*/  FADD R15, R3, -R22 ;  /* 0x80000016030f7221 */ /* 0x002fc80000000000 */
[----:B------:R-:W-:Y:S01]  /*0960*/  FADD R20, |R20|, |R15| ;  /* 0x4000000f14147221 */ /* 0x000fe20000000200 */
[----:B--2---:R-:W-:Y:S01]  /*0970*/  FADD R26, R5, -R26 ;  /* 0x8000001a051a7221 */ /* 0x004fe20000000000 */
[----:B---3--:R-:W-:-:S03]  /*0980*/  FADD R15, R3, -R28 ;  /* 0x8000001c030f7221 */ /* 0x008fc60000000000 */
[----:B------:R-:W-:Y:S01]  /*0990*/  FSETP.GEU.AND P2, PT, R20, R13, PT ;  /* 0x0000000d1400720b */ /* 0x000fe20003f4e000 */
[----:B------:R-:W-:-:S03]  /*09a0*/  FADD R26, |R26|, |R15| ;  /* 0x4000000f1a1a7221 */ /* 0x000fc60000000200 */
[----:B------:R-:W-:Y:S01]  /*09b0*/  FSEL R13, R20, R13, !P2 ;  /* 0x0000000d140d7208 */ /* 0x000fe20005000000 */
[----:B----4-:R-:W-:Y:S01]  /*09c0*/  FADD R19, R5, -R19 ;  /* 0x8000001305137221 */ /* 0x010fe20000000000 */
[----:B------:R-:W-:Y:S01]  /*09d0*/  SEL R12, R0, R12, !P2 ;  /* 0x0000000c000c7207 */ /* 0x000fe20005000000 */
[----:B-----5:R-:W-:Y:S01]  /*09e0*/  FADD R16, R3, -R16 ;  /* 0x8000001003107221 */ /* 0x020fe20000000000 */
[----:B------:R-:W-:-:S03]  /*09f0*/  FSETP.GEU.AND P3, PT, R26, R13, PT ;  /* 0x0000000d1a00720b */ /* 0x000fc60003f6e000 */
[----:B------:R-:W-:Y:S01]  /*0a00*/  FADD R16, |R19|, |R16| ;  /* 0x4000001013107221 */ /* 0x000fe20000000200 */
[----:B------:R-:W-:Y:S01]  /*0a10*/  FSEL R13, R26, R13, !P3 ;  /* 0x0000000d1a0d7208 */ /* 0x000fe20005800000 */
[----:B------:R-:W-:Y:S01]  /*0a20*/  FADD R2, R5, -R2 ;  /* 0x8000000205027221 */ /* 0x000fe20000000000 */
[----:B------:R-:W-:Y:S02]  /*0a30*/  FADD R15, R3, -R14 ;  /* 0x8000000e030f7221 */ /* 0x000fe40000000000 */
[-C--:B------:R-:W-:Y:S02]  /*0a40*/  FSETP.GEU.AND P4, PT, R16, R13.reuse, PT ;  /* 0x0000000d1000720b */ /* 0x080fe40003f8e000 */
[----:B------:R-:W-:Y:S02]  /*0a50*/  FADD R2, |R2|, |R15| ;  /* 0x4000000f02027221 */ /* 0x000fe40000000200 */
[----:B------:R-:W-:Y:S02]  /*0a60*/  FSEL R13, R16, R13, !P4 ;  /* 0x0000000d100d7208 */ /* 0x000fe40006000000 */
[----:B------:R-:W-:-:S02]  /*0a70*/  @!P3 IADD3 R12, PT, PT, R0, 0x1, RZ ;  /* 0x00000001000cb810 */ /* 0x000fc40007ffe0ff */
[----:B------:R-:W-:-:S04]  /*0a80*/  FSETP.GEU.AND P5, PT, R2, R13, PT ;  /* 0x0000000d0200720b */ /* 0x000fc80003fae000 */
[----:B------:R-:W-:Y:S02]  /*0a90*/  FSEL R13, R2, R13, !P5 ;  /* 0x0000000d020d7208 */ /* 0x000fe40006800000 */
[----:B------:R-:W-:-:S07]  /*0aa0*/  @!P4 IADD3 R12, PT, PT, R0, 0x2, RZ ;  /* 0x00000002000cc810 */ /* 0x000fce0007ffe0ff */
[C---:B------:R-:W-:Y:S01]  /*0ab0*/  @!P5 IADD3 R12, PT, PT, R0.reuse, 0x3, RZ ;  /* 0x00000003000cd810 */ /* 0x040fe20007ffe0ff */
[----:B------:R-:W-:-:S07]  /*0ac0*/  VIADD R0, R0, 0x4 ;  /* 0x0000000400007836 */ /* 0x000fce0000000000 */
.L_x_21:
[----:B------:R-:W-:Y:S05]  /*0ad0*/  BRA.U !UP1, `(.L_x_18) ;  /* 0x0000000109887547 */ /* 0x000fea000b800000 */
[----:B------:R-:W-:Y:S02]  /*0ae0*/  UISETP.NE.AND UP0, UPT, UR5, 0x1, UPT ;  /* 0x000000010500788c */ /* 0x000fe4000bf05270 */
[----:B------:R-:W-:-:S04]  /*0af0*/  ULOP3.LUT UR4, UR4, 0x1, URZ, 0xc0, !UPT ;  /* 0x0000000104047892 */ /* 0x000fc8000f8ec0ff */
[----:B------:R-:W-:-:S03]  /*0b00*/  UISETP.NE.U32.AND UP1, UPT, UR4, 0x1, UPT ;  /* 0x000000010400788c */ /* 0x000fc6000bf25070 */
[----:B------:R-:W-:Y:S08]  /*0b10*/  BRA.U !UP0, `(.L_x_22) ;  /* 0x0000000108507547 */ /* 0x000ff0000b800000 */
[----:B------:R-:W-:-:S05]  /*0b20*/  IMAD R2, R0, R11, RZ ;  /* 0x0000000b00027224 */ /* 0x000fca00078e02ff */
[----:B------:R-:W-:-:S04]  /*0b30*/  LEA R2, R2, R9, 0x2 ;  /* 0x0000000902027211 */ /* 0x000fc800078e10ff */
[----:B------:R-:W-:Y:S01]  /*0b40*/  LEA R17, R11, R2, 0x2 ;  /* 0x000000020b117211 */ /* 0x000fe200078e10ff */
[----:B------:R-:W0:Y:S04]  /*0b50*/  LDS R14, [R2] ;  /* 0x00000000020e7984 */ /* 0x000e280000000800 */
[----:B------:R-:W1:Y:S04]  /*0b60*/  LDS R16, [R2+0x4] ;  /* 0x0000040002107984 */ /* 0x000e680000000800 */
[----:B------:R-:W2:Y:S04]  /*0b70*/  LDS R18, [R17] ;  /* 0x0000000011127984 */ /* 0x000ea80000000800 */
[----:B------:R-:W3:Y:S01]  /*0b80*/  LDS R20, [R17+0x4] ;  /* 0x0000040011147984 */ /* 0x000ee20000000800 */
[----:B0-----:R-:W-:Y:S01]  /*0b90*/  FADD R14, R5, -R14 ;  /* 0x8000000e050e7221 */ /* 0x001fe20000000000 */
[----:B-1----:R-:W-:-:S04]  /*0ba0*/  FADD R15, R3, -R16 ;  /* 0x80000010030f7221 */ /* 0x002fc80000000000 */
[----:B------:R-:W-:Y:S01]  /*0bb0*/  FADD R14, |R14|, |R15| ;  /* 0x4000000f0e0e7221 */ /* 0x000fe20000000200 */
[----:B--2---:R-:W-:Y:S01]  /*0bc0*/  FADD R18, R5, -R18 ;  /* 0x8000001205127221 */ /* 0x004fe20000000000 */
[----:B---3--:R-:W-:-:S03]  /*0bd0*/  FADD R15, R3, -R20 ;  /* 0x80000014030f7221 */ /* 0x008fc60000000000 */
[----:B------:R-:W-:Y:S01]  /*0be0*/  FSETP.GEU.AND P2, PT, R14, R13, PT ;  /* 0x0000000d0e00720b */ /* 0x000fe20003f4e000 */
[----:B------:R-:W-:-:S03]  /*0bf0*/  FADD R18, |R18|, |R15| ;  /* 0x4000000f12127221 */ /* 0x000fc60000000200 */
[----:B------:R-:W-:Y:S02]  /*0c00*/  FSEL R13, R14, R13, !P2 ;  /* 0x0000000d0e0d7208 */ /* 0x000fe40005000000 */
[----:B------:R-:W-:Y:S02]  /*0c10*/  SEL R12, R0, R12, !P2 ;  /* 0x0000000c000c7207 */ /* 0x000fe40005000000 */
[----:B------:R-:W-:-:S04]  /*0c20*/  FSETP.GEU.AND P3, PT, R18, R13, PT ;  /* 0x0000000d1200720b */ /* 0x000fc80003f6e000 */
[----:B------:R-:W-:-:S09]  /*0c30*/  FSEL R13, R18, R13, !P3 ;  /* 0x0000000d120d7208 */ /* 0x000fd20005800000 */
[C---:B------:R-:W-:Y:S01]  /*0c40*/  @!P3 IADD3 R12, PT, PT, R0.reuse, 0x1, RZ ;  /* 0x00000001000cb810 */ /* 0x040fe20007ffe0ff */
[----:B------:R-:W-:-:S07]  /*0c50*/  VIADD R0, R0, 0x2 ;  /* 0x0000000200007836 */ /* 0x000fce0000000000 */
.L_x_22:
[----:B------:R-:W-:Y:S05]  /*0c60*/  BRA.U UP1, `(.L_x_18) ;  /* 0x0000000101247547 */ /* 0x000fea000b800000 */
[----:B------:R-:W-:-:S05]  /*0c70*/  IMAD R2, R0, R11, RZ ;  /* 0x0000000b00027224 */ /* 0x000fca00078e02ff */
[----:B------:R-:W-:-:S05]  /*0c80*/  LEA R2, R2, R9, 0x2 ;  /* 0x0000000902027211 */ /* 0x000fca00078e10ff */
[----:B------:R-:W0:Y:S04]  /*0c90*/  LDS R14, [R2] ;  /* 0x00000000020e7984 */ /* 0x000e280000000800 */
[----:B------:R-:W1:Y:S01]  /*0ca0*/  LDS R16, [R2+0x4] ;  /* 0x0000040002107984 */ /* 0x000e620000000800 */
[----:B0-----:R-:W-:Y:S01]  /*0cb0*/  FADD R14, R5, -R14 ;  /* 0x8000000e050e7221 */ /* 0x001fe20000000000 */
[----:B-1----:R-:W-:-:S04]  /*0cc0*/  FADD R9, R3, -R16 ;  /* 0x8000001003097221 */ /* 0x002fc80000000000 */
[----:B------:R-:W-:-:S05]  /*0cd0*/  FADD R14, |R14|, |R9| ;  /* 0x400000090e0e7221 */ /* 0x000fca0000000200 */
[----:B------:R-:W-:-:S04]  /*0ce0*/  FSETP.GEU.AND P2, PT, R14, R13, PT ;  /* 0x0000000d0e00720b */ /* 0x000fc80003f4e000 */
[----:B------:R-:W-:-:S09]  /*0cf0*/  SEL R12, R0, R12, !P2 ;  /* 0x0000000c000c7207 */ /* 0x000fd20005000000 */
.L_x_18:
[C---:B------:R-:W-:Y:S01]  /*0d00*/  LEA R7, R12.reuse, R7, 0x2 ;  /* 0x000000070c077211 */ /* 0x040fe200078e10ff */
[----:B------:R-:W-:Y:S01]  /*0d10*/  IMAD R11, R12, R11, RZ ;  /* 0x0000000b0c0b7224 */ /* 0x000fe200078e02ff */
[----:B------:R-:W-:Y:S03]  /*0d20*/  BSSY.RECONVERGENT B1, `(.L_x_23) ;  /* 0x0000007000017945 */ /* 0x000fe60003800200 */
[----:B------:R0:W-:Y:S01]  /*0d30*/  ATOMS.POPC.INC.32 RZ, [R7+URZ] ;  /* 0x0000000007ff7f8c */ /* 0x0001e2000d8000ff */
[----:B------:R-:W-:-:S07]  /*0d40*/  LEA R11, R11, R8, 0x2 ;  /* 0x000000080b0b7211 */ /* 0x000fce00078e10ff */
.L_x_24:
[----:B------:R-:W1:Y:S02]  /*0d50*/  LDS R8, [R11] ;  /* 0x000000000b087984 */ /* 0x000e640000000800 */
[----:B-1----:R-:W-:-:S05]  /*0d60*/  FADD R9, R5, R8 ;  /* 0x0000000805097221 */ /* 0x002fca0000000000 */
[----:B------:R-:W1:Y:S02]  /*0d70*/  ATOMS.CAST.SPIN P2, [R11], R8, R9 ;  /* 0x000000080b00758d */ /* 0x000e640001840009 */
[----:B-1----:R-:W-:Y:S05]  /*0d80*/  @!P2 BRA `(.L_x_24) ;  /* 0xfffffffc00f0a947 */ /* 0x002fea000383ffff */
[----:B------:R-:W-:Y:S05]  /*0d90*/  BSYNC.RECONVERGENT B1 ;  /* 0x0000000000017941 */ /* 0x000fea0003800200 */
.L_x_23:
[----:B------:R-:W1:Y:S02]  /*0da0*/  LDS R8, [R11+0x4] ;  /* 0x000004000b087984 */ /* 0x000e640000000800 */
[----:B-1----:R-:W-:-:S05]  /*0db0*/  FADD R9, R3, R8 ;  /* 0x0000000803097221 */ /* 0x002fca0000000000 */
[----:B------:R-:W1:Y:S02]  /*0dc0*/  ATOMS.CAST.SPIN P2, [R11+0x4], R8, R9 ;  /* 0x000004080b00758d */ /* 0x000e640001840009 */
[----:B-1----:R-:W-:Y:S05]  /*0dd0*/  @!P2 BRA `(.L_x_23) ;  /* 0xfffffffc00f0a947 */ /* 0x002fea000383ffff */
.L_x_17:
[----:B------:R-:W-:Y:S05]  /*0de0*/  BSYNC.RECONVERGENT B0 ;  /* 0x0000000000007941 */ /* 0x000fea0003800200 */
.L_x_16:
[----:B------:R-:W-:Y:S06]  /*0df0*/  BAR.SYNC.DEFER_BLOCKING 0x0 ;  /* 0x0000000000007b1d */ /* 0x000fec0000010000 */
[----:B------:R-:W-:Y:S04]  /*0e00*/  BSSY.RECONVERGENT B0, `(.L_x_25) ;  /* 0x0000006000007945 */ /* 0x000fe80003800200 */
[----:B------:R-:W-:Y:S05]  /*0e10*/  @P1 BRA `(.L_x_26) ;  /* 0x0000000000101947 */ /* 0x000fea0003800000 */
[----:B0-----:R-:W0:Y:S01]  /*0e20*/  LDS R5, [R6] ;  /* 0x0000000006057984 */ /* 0x001e220000000800 */
[----:B------:R-:W1:Y:S02]  /*0e30*/  LDC.64 R2, c[0x0][0x398] ;  /* 0x0000e600ff027b82 */ /* 0x000e640000000a00 */
[----:B-1----:R-:W-:-:S05]  /*0e40*/  IMAD.WIDE.U32 R2, R10, 0x4, R2 ;  /* 0x000000040a027825 */ /* 0x002fca00078e0002 */
[----:B0-----:R1:W-:Y:S02]  /*0e50*/  REDG.E.ADD.STRONG.GPU desc[UR8][R2.64], R5 ;  /* 0x000000050200798e */ /* 0x0013e4000c12e108 */
.L_x_26:
[----:B------:R-:W-:Y:S05]  /*0e60*/  BSYNC.RECONVERGENT B0 ;  /* 0x0000000000007941 */ /* 0x000fea0003800200 */
.L_x_25:
[----:B------:R-:W-:Y:S05]  /*0e70*/  @P0 EXIT ;  /* 0x000000000000094d */ /* 0x000fea0003800000 */
[----:B01----:R-:W0:Y:S01]  /*0e80*/  LDS R5, [R4] ;  /* 0x0000000004057984 */ /* 0x003e220000000800 */
[----:B------:R-:W1:Y:S02]  /*0e90*/  LDC.64 R2, c[0x0][0x390] ;  /* 0x0000e400ff027b82 */ /* 0x000e640000000a00 */
[----:B-1----:R-:W-:-:S05]  /*0ea0*/  IMAD.WIDE.U32 R10, R10, 0x4, R2 ;  /* 0x000000040a0a7825 */ /* 0x002fca00078e0002 */
[----:B0-----:R-:W-:Y:S01]  /*0eb0*/  REDG.E.ADD.F32.FTZ.RN.STRONG.GPU desc[UR8][R10.64], R5 ;  /* 0x000000050a0079a6 */ /* 0x001fe2000c12f308 */
[----:B------:R-:W-:Y:S05]  /*0ec0*/  EXIT ;  /* 0x000000000000794d */ /* 0x000fea0003800000 */
.L_x_27:
        /* <DEDUP_REMOVED lines=11> */
.L_x_30:


//--------------------- .nv.shared._Z16update_centroidsPfPKfPKiii --------------------------
	.section	.nv.shared._Z16update_centroidsPfPKfPKiii,"aw",@nobits
	.sectionflags	@""
	.align	16
	.zero		1024


//--------------------- .nv.shared.reserved.0     --------------------------
	.section	.nv.shared.reserved.0,"aw",@nobits
	.weak		__nv_reservedSMEM_offset_0_alias
	.size		__nv_reservedSMEM_offset_0_alias, 0, 64
	.other		__nv_reservedSMEM_offset_0_alias,@"STO_CUDA_RESERVED_SHARED STV_DEFAULT"
__nv_reservedSMEM_offset_0_alias:
	.zero		0
	.zero		64


//--------------------- .nv.shared._Z13sum_and_countPKfS0_PfPiiii --------------------------
	.section	.nv.shared._Z13sum_and_countPKfS0_PfPiiii,"aw",@nobits
	.sectionflags	@""
	.align	16
	.zero		1024


//--------------------- .nv.constant0._Z16update_centroidsPfPKfPKiii --------------------------
	.section	.nv.constant0._Z16update_centroidsPfPKfPKiii,"a",@progbits
	.sectionflags	@""
	.align	4
.nv.constant0._Z16update_centroidsPfPKfPKiii:
	.zero		928


//--------------------- .nv.constant0._Z13sum_and_countPKfS0_PfPiiii --------------------------
	.section	.nv.constant0._Z13sum_and_countPKfS0_PfPiiii,"a",@progbits
	.sectionflags	@""
	.align	4
.nv.constant0._Z13sum_and_countPKfS0_PfPiiii:
	.zero		940


//--------------------- SYMBOLS --------------------------

	.type		.nv.reservedSmem.offset0,@object
	.size		.nv.reservedSmem.offset0,0x4
	.type		.nv.reservedSmem.cap,@object
	.size		.nv.reservedSmem.cap,0x4
